//
// Generated by NVIDIA NVVM Compiler
//
// Compiler Build ID: CL-36424714
// Cuda compilation tools, release 13.0, V13.0.88
// Based on NVVM 20.0.0
//

.version 9.0
.target sm_100
.address_size 64

	// .globl	_Z7print_APfi
.extern .func  (.param .b32 func_retval0) vprintf
(
	.param .b64 vprintf_param_0,
	.param .b64 vprintf_param_1
)
;
.global .align 1 .b8 $str[52] = {45, 45, 45, 45, 45, 45, 45, 45, 45, 45, 45, 45, 45, 45, 45, 45, 45, 45, 45, 45, 45, 45, 45, 45, 45, 45, 45, 45, 45, 45, 45, 45, 45, 45, 45, 45, 45, 45, 45, 45, 45, 45, 45, 45, 45, 45, 45, 45, 45, 45, 10};
.global .align 1 .b8 $str$1[7] = {37, 49, 48, 46, 50, 102};
.global .align 1 .b8 $str$2[2] = {10};
.global .align 1 .b8 $str$3[6] = {37, 53, 46, 50, 102};

.visible .entry _Z7print_APfi(
	.param .u64 .ptr .align 1 _Z7print_APfi_param_0,
	.param .u32 _Z7print_APfi_param_1
)
{
	.local .align 8 .b8 	__local_depot0[8];
	.reg .b64 	%SP;
	.reg .b64 	%SPL;
	.reg .pred 	%p<12>;
	.reg .b32 	%r<98>;
	.reg .b32 	%f<32>;
	.reg .b64 	%rd<57>;
	.reg .b64 	%fd<32>;

	mov.u64 	%SPL, __local_depot0;
	cvta.local.u64 	%SP, %SPL;
	ld.param.u64 	%rd7, [_Z7print_APfi_param_0];
	ld.param.u32 	%r16, [_Z7print_APfi_param_1];
	cvta.to.global.u64 	%rd1, %rd7;
	mov.u64 	%rd8, $str;
	cvta.global.u64 	%rd9, %rd8;
	{ // callseq 0, 0
	.param .b64 param0;
	st.param.b64 	[param0], %rd9;
	.param .b64 param1;
	st.param.b64 	[param1], 0;
	.param .b32 retval0;
	call.uni (retval0), 
	vprintf, 
	(
	param0, 
	param1
	);
	ld.param.b32 	%r17, [retval0];
	} // callseq 0
	setp.lt.s32 	%p1, %r16, 1;
	@%p1 bra 	$L__BB0_16;
	and.b32  	%r1, %r16, 15;
	and.b32  	%r2, %r16, 7;
	and.b32  	%r3, %r16, 2147483632;
	and.b32  	%r4, %r16, 3;
	mov.b32 	%r93, 0;
	mov.u64 	%rd52, $str$2;
	add.u64 	%rd16, %SP, 0;
	mov.u64 	%rd39, $str$1;
$L__BB0_2:
	setp.lt.u32 	%p2, %r16, 16;
	mul.lo.s32 	%r6, %r93, %r16;
	mov.b32 	%r96, 0;
	@%p2 bra 	$L__BB0_5;
	and.b32  	%r21, %r16, 2147483632;
	neg.s32 	%r94, %r21;
	mul.wide.u32 	%rd10, %r6, 4;
	add.s64 	%rd11, %rd1, %rd10;
	add.s64 	%rd56, %rd11, 32;
$L__BB0_4:
	.pragma "nounroll";
	ld.global.f32 	%f1, [%rd56+-32];
	cvt.f64.f32 	%fd1, %f1;
	add.u64 	%rd12, %SP, 0;
	add.u64 	%rd13, %SPL, 0;
	st.local.f64 	[%rd13], %fd1;
	mov.u64 	%rd14, $str$1;
	cvta.global.u64 	%rd15, %rd14;
	{ // callseq 1, 0
	.param .b64 param0;
	st.param.b64 	[param0], %rd15;
	.param .b64 param1;
	st.param.b64 	[param1], %rd12;
	.param .b32 retval0;
	call.uni (retval0), 
	vprintf, 
	(
	param0, 
	param1
	);
	ld.param.b32 	%r22, [retval0];
	} // callseq 1
	ld.global.f32 	%f2, [%rd56+-28];
	cvt.f64.f32 	%fd2, %f2;
	st.local.f64 	[%rd13], %fd2;
	{ // callseq 2, 0
	.param .b64 param0;
	st.param.b64 	[param0], %rd15;
	.param .b64 param1;
	st.param.b64 	[param1], %rd12;
	.param .b32 retval0;
	call.uni (retval0), 
	vprintf, 
	(
	param0, 
	param1
	);
	ld.param.b32 	%r24, [retval0];
	} // callseq 2
	ld.global.f32 	%f3, [%rd56+-24];
	cvt.f64.f32 	%fd3, %f3;
	st.local.f64 	[%rd13], %fd3;
	{ // callseq 3, 0
	.param .b64 param0;
	st.param.b64 	[param0], %rd15;
	.param .b64 param1;
	st.param.b64 	[param1], %rd12;
	.param .b32 retval0;
	call.uni (retval0), 
	vprintf, 
	(
	param0, 
	param1
	);
	ld.param.b32 	%r26, [retval0];
	} // callseq 3
	ld.global.f32 	%f4, [%rd56+-20];
	cvt.f64.f32 	%fd4, %f4;
	st.local.f64 	[%rd13], %fd4;
	{ // callseq 4, 0
	.param .b64 param0;
	st.param.b64 	[param0], %rd15;
	.param .b64 param1;
	st.param.b64 	[param1], %rd12;
	.param .b32 retval0;
	call.uni (retval0), 
	vprintf, 
	(
	param0, 
	param1
	);
	ld.param.b32 	%r28, [retval0];
	} // callseq 4
	ld.global.f32 	%f5, [%rd56+-16];
	cvt.f64.f32 	%fd5, %f5;
	st.local.f64 	[%rd13], %fd5;
	{ // callseq 5, 0
	.param .b64 param0;
	st.param.b64 	[param0], %rd15;
	.param .b64 param1;
	st.param.b64 	[param1], %rd12;
	.param .b32 retval0;
	call.uni (retval0), 
	vprintf, 
	(
	param0, 
	param1
	);
	ld.param.b32 	%r30, [retval0];
	} // callseq 5
	ld.global.f32 	%f6, [%rd56+-12];
	cvt.f64.f32 	%fd6, %f6;
	st.local.f64 	[%rd13], %fd6;
	{ // callseq 6, 0
	.param .b64 param0;
	st.param.b64 	[param0], %rd15;
	.param .b64 param1;
	st.param.b64 	[param1], %rd12;
	.param .b32 retval0;
	call.uni (retval0), 
	vprintf, 
	(
	param0, 
	param1
	);
	ld.param.b32 	%r32, [retval0];
	} // callseq 6
	ld.global.f32 	%f7, [%rd56+-8];
	cvt.f64.f32 	%fd7, %f7;
	st.local.f64 	[%rd13], %fd7;
	{ // callseq 7, 0
	.param .b64 param0;
	st.param.b64 	[param0], %rd15;
	.param .b64 param1;
	st.param.b64 	[param1], %rd12;
	.param .b32 retval0;
	call.uni (retval0), 
	vprintf, 
	(
	param0, 
	param1
	);
	ld.param.b32 	%r34, [retval0];
	} // callseq 7
	ld.global.f32 	%f8, [%rd56+-4];
	cvt.f64.f32 	%fd8, %f8;
	st.local.f64 	[%rd13], %fd8;
	{ // callseq 8, 0
	.param .b64 param0;
	st.param.b64 	[param0], %rd15;
	.param .b64 param1;
	st.param.b64 	[param1], %rd12;
	.param .b32 retval0;
	call.uni (retval0), 
	vprintf, 
	(
	param0, 
	param1
	);
	ld.param.b32 	%r36, [retval0];
	} // callseq 8
	ld.global.f32 	%f9, [%rd56];
	cvt.f64.f32 	%fd9, %f9;
	st.local.f64 	[%rd13], %fd9;
	{ // callseq 9, 0
	.param .b64 param0;
	st.param.b64 	[param0], %rd15;
	.param .b64 param1;
	st.param.b64 	[param1], %rd12;
	.param .b32 retval0;
	call.uni (retval0), 
	vprintf, 
	(
	param0, 
	param1
	);
	ld.param.b32 	%r38, [retval0];
	} // callseq 9
	ld.global.f32 	%f10, [%rd56+4];
	cvt.f64.f32 	%fd10, %f10;
	st.local.f64 	[%rd13], %fd10;
	{ // callseq 10, 0
	.param .b64 param0;
	st.param.b64 	[param0], %rd15;
	.param .b64 param1;
	st.param.b64 	[param1], %rd12;
	.param .b32 retval0;
	call.uni (retval0), 
	vprintf, 
	(
	param0, 
	param1
	);
	ld.param.b32 	%r40, [retval0];
	} // callseq 10
	ld.global.f32 	%f11, [%rd56+8];
	cvt.f64.f32 	%fd11, %f11;
	st.local.f64 	[%rd13], %fd11;
	{ // callseq 11, 0
	.param .b64 param0;
	st.param.b64 	[param0], %rd15;
	.param .b64 param1;
	st.param.b64 	[param1], %rd12;
	.param .b32 retval0;
	call.uni (retval0), 
	vprintf, 
	(
	param0, 
	param1
	);
	ld.param.b32 	%r42, [retval0];
	} // callseq 11
	ld.global.f32 	%f12, [%rd56+12];
	cvt.f64.f32 	%fd12, %f12;
	st.local.f64 	[%rd13], %fd12;
	{ // callseq 12, 0
	.param .b64 param0;
	st.param.b64 	[param0], %rd15;
	.param .b64 param1;
	st.param.b64 	[param1], %rd12;
	.param .b32 retval0;
	call.uni (retval0), 
	vprintf, 
	(
	param0, 
	param1
	);
	ld.param.b32 	%r44, [retval0];
	} // callseq 12
	ld.global.f32 	%f13, [%rd56+16];
	cvt.f64.f32 	%fd13, %f13;
	st.local.f64 	[%rd13], %fd13;
	{ // callseq 13, 0
	.param .b64 param0;
	st.param.b64 	[param0], %rd15;
	.param .b64 param1;
	st.param.b64 	[param1], %rd12;
	.param .b32 retval0;
	call.uni (retval0), 
	vprintf, 
	(
	param0, 
	param1
	);
	ld.param.b32 	%r46, [retval0];
	} // callseq 13
	ld.global.f32 	%f14, [%rd56+20];
	cvt.f64.f32 	%fd14, %f14;
	st.local.f64 	[%rd13], %fd14;
	{ // callseq 14, 0
	.param .b64 param0;
	st.param.b64 	[param0], %rd15;
	.param .b64 param1;
	st.param.b64 	[param1], %rd12;
	.param .b32 retval0;
	call.uni (retval0), 
	vprintf, 
	(
	param0, 
	param1
	);
	ld.param.b32 	%r48, [retval0];
	} // callseq 14
	ld.global.f32 	%f15, [%rd56+24];
	cvt.f64.f32 	%fd15, %f15;
	st.local.f64 	[%rd13], %fd15;
	{ // callseq 15, 0
	.param .b64 param0;
	st.param.b64 	[param0], %rd15;
	.param .b64 param1;
	st.param.b64 	[param1], %rd12;
	.param .b32 retval0;
	call.uni (retval0), 
	vprintf, 
	(
	param0, 
	param1
	);
	ld.param.b32 	%r50, [retval0];
	} // callseq 15
	ld.global.f32 	%f16, [%rd56+28];
	cvt.f64.f32 	%fd16, %f16;
	st.local.f64 	[%rd13], %fd16;
	{ // callseq 16, 0
	.param .b64 param0;
	st.param.b64 	[param0], %rd15;
	.param .b64 param1;
	st.param.b64 	[param1], %rd12;
	.param .b32 retval0;
	call.uni (retval0), 
	vprintf, 
	(
	param0, 
	param1
	);
	ld.param.b32 	%r52, [retval0];
	} // callseq 16
	add.s32 	%r94, %r94, 16;
	add.s64 	%rd56, %rd56, 64;
	setp.ne.s32 	%p3, %r94, 0;
	mov.u32 	%r96, %r3;
	@%p3 bra 	$L__BB0_4;
$L__BB0_5:
	setp.eq.s32 	%p4, %r1, 0;
	@%p4 bra 	$L__BB0_15;
	cvta.to.local.u64 	%rd5, %rd16;
	add.s32 	%r54, %r1, -1;
	setp.lt.u32 	%p5, %r54, 7;
	@%p5 bra 	$L__BB0_8;
	add.s32 	%r55, %r96, %r6;
	mul.wide.u32 	%rd17, %r55, 4;
	add.s64 	%rd18, %rd1, %rd17;
	ld.global.f32 	%f17, [%rd18];
	cvt.f64.f32 	%fd17, %f17;
	st.local.f64 	[%rd5], %fd17;
	cvta.global.u64 	%rd20, %rd39;
	{ // callseq 17, 0
	.param .b64 param0;
	st.param.b64 	[param0], %rd20;
	.param .b64 param1;
	st.param.b64 	[param1], %rd16;
	.param .b32 retval0;
	call.uni (retval0), 
	vprintf, 
	(
	param0, 
	param1
	);
	ld.param.b32 	%r56, [retval0];
	} // callseq 17
	cvt.u64.u32 	%rd22, %r6;
	cvt.u64.u32 	%rd23, %r96;
	add.s64 	%rd24, %rd23, %rd22;
	shl.b64 	%rd25, %rd24, 2;
	add.s64 	%rd26, %rd1, %rd25;
	ld.global.f32 	%f18, [%rd26+4];
	cvt.f64.f32 	%fd18, %f18;
	st.local.f64 	[%rd5], %fd18;
	{ // callseq 18, 0
	.param .b64 param0;
	st.param.b64 	[param0], %rd20;
	.param .b64 param1;
	st.param.b64 	[param1], %rd16;
	.param .b32 retval0;
	call.uni (retval0), 
	vprintf, 
	(
	param0, 
	param1
	);
	ld.param.b32 	%r58, [retval0];
	} // callseq 18
	ld.global.f32 	%f19, [%rd26+8];
	cvt.f64.f32 	%fd19, %f19;
	st.local.f64 	[%rd5], %fd19;
	{ // callseq 19, 0
	.param .b64 param0;
	st.param.b64 	[param0], %rd20;
	.param .b64 param1;
	st.param.b64 	[param1], %rd16;
	.param .b32 retval0;
	call.uni (retval0), 
	vprintf, 
	(
	param0, 
	param1
	);
	ld.param.b32 	%r60, [retval0];
	} // callseq 19
	ld.global.f32 	%f20, [%rd26+12];
	cvt.f64.f32 	%fd20, %f20;
	st.local.f64 	[%rd5], %fd20;
	{ // callseq 20, 0
	.param .b64 param0;
	st.param.b64 	[param0], %rd20;
	.param .b64 param1;
	st.param.b64 	[param1], %rd16;
	.param .b32 retval0;
	call.uni (retval0), 
	vprintf, 
	(
	param0, 
	param1
	);
	ld.param.b32 	%r62, [retval0];
	} // callseq 20
	ld.global.f32 	%f21, [%rd26+16];
	cvt.f64.f32 	%fd21, %f21;
	st.local.f64 	[%rd5], %fd21;
	{ // callseq 21, 0
	.param .b64 param0;
	st.param.b64 	[param0], %rd20;
	.param .b64 param1;
	st.param.b64 	[param1], %rd16;
	.param .b32 retval0;
	call.uni (retval0), 
	vprintf, 
	(
	param0, 
	param1
	);
	ld.param.b32 	%r64, [retval0];
	} // callseq 21
	ld.global.f32 	%f22, [%rd26+20];
	cvt.f64.f32 	%fd22, %f22;
	st.local.f64 	[%rd5], %fd22;
	{ // callseq 22, 0
	.param .b64 param0;
	st.param.b64 	[param0], %rd20;
	.param .b64 param1;
	st.param.b64 	[param1], %rd16;
	.param .b32 retval0;
	call.uni (retval0), 
	vprintf, 
	(
	param0, 
	param1
	);
	ld.param.b32 	%r66, [retval0];
	} // callseq 22
	ld.global.f32 	%f23, [%rd26+24];
	cvt.f64.f32 	%fd23, %f23;
	st.local.f64 	[%rd5], %fd23;
	{ // callseq 23, 0
	.param .b64 param0;
	st.param.b64 	[param0], %rd20;
	.param .b64 param1;
	st.param.b64 	[param1], %rd16;
	.param .b32 retval0;
	call.uni (retval0), 
	vprintf, 
	(
	param0, 
	param1
	);
	ld.param.b32 	%r68, [retval0];
	} // callseq 23
	ld.global.f32 	%f24, [%rd26+28];
	cvt.f64.f32 	%fd24, %f24;
	st.local.f64 	[%rd5], %fd24;
	{ // callseq 24, 0
	.param .b64 param0;
	st.param.b64 	[param0], %rd20;
	.param .b64 param1;
	st.param.b64 	[param1], %rd16;
	.param .b32 retval0;
	call.uni (retval0), 
	vprintf, 
	(
	param0, 
	param1
	);
	ld.param.b32 	%r70, [retval0];
	} // callseq 24
	add.s32 	%r96, %r96, 8;
$L__BB0_8:
	setp.eq.s32 	%p6, %r2, 0;
	@%p6 bra 	$L__BB0_15;
	add.s32 	%r72, %r2, -1;
	setp.lt.u32 	%p7, %r72, 3;
	@%p7 bra 	$L__BB0_11;
	add.s32 	%r73, %r96, %r6;
	mul.wide.u32 	%rd27, %r73, 4;
	add.s64 	%rd28, %rd1, %rd27;
	ld.global.f32 	%f25, [%rd28];
	cvt.f64.f32 	%fd25, %f25;
	st.local.f64 	[%rd5], %fd25;
	cvta.global.u64 	%rd30, %rd39;
	{ // callseq 25, 0
	.param .b64 param0;
	st.param.b64 	[param0], %rd30;
	.param .b64 param1;
	st.param.b64 	[param1], %rd16;
	.param .b32 retval0;
	call.uni (retval0), 
	vprintf, 
	(
	param0, 
	param1
	);
	ld.param.b32 	%r74, [retval0];
	} // callseq 25
	cvt.u64.u32 	%rd32, %r6;
	cvt.u64.u32 	%rd33, %r96;
	add.s64 	%rd34, %rd33, %rd32;
	shl.b64 	%rd35, %rd34, 2;
	add.s64 	%rd36, %rd1, %rd35;
	ld.global.f32 	%f26, [%rd36+4];
	cvt.f64.f32 	%fd26, %f26;
	st.local.f64 	[%rd5], %fd26;
	{ // callseq 26, 0
	.param .b64 param0;
	st.param.b64 	[param0], %rd30;
	.param .b64 param1;
	st.param.b64 	[param1], %rd16;
	.param .b32 retval0;
	call.uni (retval0), 
	vprintf, 
	(
	param0, 
	param1
	);
	ld.param.b32 	%r76, [retval0];
	} // callseq 26
	ld.global.f32 	%f27, [%rd36+8];
	cvt.f64.f32 	%fd27, %f27;
	st.local.f64 	[%rd5], %fd27;
	{ // callseq 27, 0
	.param .b64 param0;
	st.param.b64 	[param0], %rd30;
	.param .b64 param1;
	st.param.b64 	[param1], %rd16;
	.param .b32 retval0;
	call.uni (retval0), 
	vprintf, 
	(
	param0, 
	param1
	);
	ld.param.b32 	%r78, [retval0];
	} // callseq 27
	ld.global.f32 	%f28, [%rd36+12];
	cvt.f64.f32 	%fd28, %f28;
	st.local.f64 	[%rd5], %fd28;
	{ // callseq 28, 0
	.param .b64 param0;
	st.param.b64 	[param0], %rd30;
	.param .b64 param1;
	st.param.b64 	[param1], %rd16;
	.param .b32 retval0;
	call.uni (retval0), 
	vprintf, 
	(
	param0, 
	param1
	);
	ld.param.b32 	%r80, [retval0];
	} // callseq 28
	add.s32 	%r96, %r96, 4;
$L__BB0_11:
	setp.eq.s32 	%p8, %r4, 0;
	@%p8 bra 	$L__BB0_15;
	setp.eq.s32 	%p9, %r4, 1;
	add.s32 	%r82, %r96, %r6;
	mul.wide.u32 	%rd37, %r82, 4;
	add.s64 	%rd38, %rd1, %rd37;
	ld.global.f32 	%f29, [%rd38];
	cvt.f64.f32 	%fd29, %f29;
	st.local.f64 	[%rd5], %fd29;
	cvta.global.u64 	%rd40, %rd39;
	{ // callseq 29, 0
	.param .b64 param0;
	st.param.b64 	[param0], %rd40;
	.param .b64 param1;
	st.param.b64 	[param1], %rd16;
	.param .b32 retval0;
	call.uni (retval0), 
	vprintf, 
	(
	param0, 
	param1
	);
	ld.param.b32 	%r83, [retval0];
	} // callseq 29
	@%p9 bra 	$L__BB0_15;
	setp.eq.s32 	%p10, %r4, 2;
	cvt.u64.u32 	%rd42, %r6;
	cvt.u64.u32 	%rd43, %r96;
	add.s64 	%rd44, %rd43, %rd42;
	shl.b64 	%rd45, %rd44, 2;
	add.s64 	%rd6, %rd1, %rd45;
	ld.global.f32 	%f30, [%rd6+4];
	cvt.f64.f32 	%fd30, %f30;
	st.local.f64 	[%rd5], %fd30;
	cvta.global.u64 	%rd47, %rd39;
	{ // callseq 30, 0
	.param .b64 param0;
	st.param.b64 	[param0], %rd47;
	.param .b64 param1;
	st.param.b64 	[param1], %rd16;
	.param .b32 retval0;
	call.uni (retval0), 
	vprintf, 
	(
	param0, 
	param1
	);
	ld.param.b32 	%r85, [retval0];
	} // callseq 30
	@%p10 bra 	$L__BB0_15;
	ld.global.f32 	%f31, [%rd6+8];
	cvt.f64.f32 	%fd31, %f31;
	st.local.f64 	[%rd5], %fd31;
	cvta.global.u64 	%rd50, %rd39;
	{ // callseq 31, 0
	.param .b64 param0;
	st.param.b64 	[param0], %rd50;
	.param .b64 param1;
	st.param.b64 	[param1], %rd16;
	.param .b32 retval0;
	call.uni (retval0), 
	vprintf, 
	(
	param0, 
	param1
	);
	ld.param.b32 	%r87, [retval0];
	} // callseq 31
$L__BB0_15:
	cvta.global.u64 	%rd53, %rd52;
	{ // callseq 32, 0
	.param .b64 param0;
	st.param.b64 	[param0], %rd53;
	.param .b64 param1;
	st.param.b64 	[param1], 0;
	.param .b32 retval0;
	call.uni (retval0), 
	vprintf, 
	(
	param0, 
	param1
	);
	ld.param.b32 	%r89, [retval0];
	} // callseq 32
	add.s32 	%r93, %r93, 1;
	setp.ne.s32 	%p11, %r93, %r16;
	@%p11 bra 	$L__BB0_2;
$L__BB0_16:
	mov.u64 	%rd54, $str;
	cvta.global.u64 	%rd55, %rd54;
	{ // callseq 33, 0
	.param .b64 param0;
	st.param.b64 	[param0], %rd55;
	.param .b64 param1;
	st.param.b64 	[param1], 0;
	.param .b32 retval0;
	call.uni (retval0), 
	vprintf, 
	(
	param0, 
	param1
	);
	ld.param.b32 	%r91, [retval0];
	} // callseq 33
	ret;

}
	// .globl	_Z7print_bPfi
.visible .entry _Z7print_bPfi(
	.param .u64 .ptr .align 1 _Z7print_bPfi_param_0,
	.param .u32 _Z7print_bPfi_param_1
)
{
	.local .align 8 .b8 	__local_depot1[8];
	.reg .b64 	%SP;
	.reg .b64 	%SPL;
	.reg .pred 	%p<10>;
	.reg .b32 	%r<87>;
	.reg .b32 	%f<30>;
	.reg .b64 	%rd<36>;
	.reg .b64 	%fd<30>;

	mov.u64 	%SPL, __local_depot1;
	cvta.local.u64 	%SP, %SPL;
	ld.param.u64 	%rd9, [_Z7print_bPfi_param_0];
	ld.param.u32 	%r16, [_Z7print_bPfi_param_1];
	cvta.to.global.u64 	%rd1, %rd9;
	add.u64 	%rd10, %SP, 0;
	add.u64 	%rd2, %SPL, 0;
	mov.u64 	%rd11, $str;
	cvta.global.u64 	%rd12, %rd11;
	{ // callseq 34, 0
	.param .b64 param0;
	st.param.b64 	[param0], %rd12;
	.param .b64 param1;
	st.param.b64 	[param1], 0;
	.param .b32 retval0;
	call.uni (retval0), 
	vprintf, 
	(
	param0, 
	param1
	);
	ld.param.b32 	%r17, [retval0];
	} // callseq 34
	setp.lt.s32 	%p1, %r16, 1;
	@%p1 bra 	$L__BB1_13;
	and.b32  	%r1, %r16, 15;
	setp.lt.u32 	%p2, %r16, 16;
	mov.b32 	%r84, 0;
	@%p2 bra 	$L__BB1_4;
	and.b32  	%r84, %r16, 2147483632;
	neg.s32 	%r82, %r84;
	add.s64 	%rd34, %rd1, 32;
	mov.u64 	%rd13, $str$3;
$L__BB1_3:
	.pragma "nounroll";
	ld.global.f32 	%f1, [%rd34+-32];
	cvt.f64.f32 	%fd1, %f1;
	st.local.f64 	[%rd2], %fd1;
	cvta.global.u64 	%rd14, %rd13;
	{ // callseq 35, 0
	.param .b64 param0;
	st.param.b64 	[param0], %rd14;
	.param .b64 param1;
	st.param.b64 	[param1], %rd10;
	.param .b32 retval0;
	call.uni (retval0), 
	vprintf, 
	(
	param0, 
	param1
	);
	ld.param.b32 	%r20, [retval0];
	} // callseq 35
	ld.global.f32 	%f2, [%rd34+-28];
	cvt.f64.f32 	%fd2, %f2;
	st.local.f64 	[%rd2], %fd2;
	{ // callseq 36, 0
	.param .b64 param0;
	st.param.b64 	[param0], %rd14;
	.param .b64 param1;
	st.param.b64 	[param1], %rd10;
	.param .b32 retval0;
	call.uni (retval0), 
	vprintf, 
	(
	param0, 
	param1
	);
	ld.param.b32 	%r22, [retval0];
	} // callseq 36
	ld.global.f32 	%f3, [%rd34+-24];
	cvt.f64.f32 	%fd3, %f3;
	st.local.f64 	[%rd2], %fd3;
	{ // callseq 37, 0
	.param .b64 param0;
	st.param.b64 	[param0], %rd14;
	.param .b64 param1;
	st.param.b64 	[param1], %rd10;
	.param .b32 retval0;
	call.uni (retval0), 
	vprintf, 
	(
	param0, 
	param1
	);
	ld.param.b32 	%r24, [retval0];
	} // callseq 37
	ld.global.f32 	%f4, [%rd34+-20];
	cvt.f64.f32 	%fd4, %f4;
	st.local.f64 	[%rd2], %fd4;
	{ // callseq 38, 0
	.param .b64 param0;
	st.param.b64 	[param0], %rd14;
	.param .b64 param1;
	st.param.b64 	[param1], %rd10;
	.param .b32 retval0;
	call.uni (retval0), 
	vprintf, 
	(
	param0, 
	param1
	);
	ld.param.b32 	%r26, [retval0];
	} // callseq 38
	ld.global.f32 	%f5, [%rd34+-16];
	cvt.f64.f32 	%fd5, %f5;
	st.local.f64 	[%rd2], %fd5;
	{ // callseq 39, 0
	.param .b64 param0;
	st.param.b64 	[param0], %rd14;
	.param .b64 param1;
	st.param.b64 	[param1], %rd10;
	.param .b32 retval0;
	call.uni (retval0), 
	vprintf, 
	(
	param0, 
	param1
	);
	ld.param.b32 	%r28, [retval0];
	} // callseq 39
	ld.global.f32 	%f6, [%rd34+-12];
	cvt.f64.f32 	%fd6, %f6;
	st.local.f64 	[%rd2], %fd6;
	{ // callseq 40, 0
	.param .b64 param0;
	st.param.b64 	[param0], %rd14;
	.param .b64 param1;
	st.param.b64 	[param1], %rd10;
	.param .b32 retval0;
	call.uni (retval0), 
	vprintf, 
	(
	param0, 
	param1
	);
	ld.param.b32 	%r30, [retval0];
	} // callseq 40
	ld.global.f32 	%f7, [%rd34+-8];
	cvt.f64.f32 	%fd7, %f7;
	st.local.f64 	[%rd2], %fd7;
	{ // callseq 41, 0
	.param .b64 param0;
	st.param.b64 	[param0], %rd14;
	.param .b64 param1;
	st.param.b64 	[param1], %rd10;
	.param .b32 retval0;
	call.uni (retval0), 
	vprintf, 
	(
	param0, 
	param1
	);
	ld.param.b32 	%r32, [retval0];
	} // callseq 41
	ld.global.f32 	%f8, [%rd34+-4];
	cvt.f64.f32 	%fd8, %f8;
	st.local.f64 	[%rd2], %fd8;
	{ // callseq 42, 0
	.param .b64 param0;
	st.param.b64 	[param0], %rd14;
	.param .b64 param1;
	st.param.b64 	[param1], %rd10;
	.param .b32 retval0;
	call.uni (retval0), 
	vprintf, 
	(
	param0, 
	param1
	);
	ld.param.b32 	%r34, [retval0];
	} // callseq 42
	ld.global.f32 	%f9, [%rd34];
	cvt.f64.f32 	%fd9, %f9;
	st.local.f64 	[%rd2], %fd9;
	{ // callseq 43, 0
	.param .b64 param0;
	st.param.b64 	[param0], %rd14;
	.param .b64 param1;
	st.param.b64 	[param1], %rd10;
	.param .b32 retval0;
	call.uni (retval0), 
	vprintf, 
	(
	param0, 
	param1
	);
	ld.param.b32 	%r36, [retval0];
	} // callseq 43
	ld.global.f32 	%f10, [%rd34+4];
	cvt.f64.f32 	%fd10, %f10;
	st.local.f64 	[%rd2], %fd10;
	{ // callseq 44, 0
	.param .b64 param0;
	st.param.b64 	[param0], %rd14;
	.param .b64 param1;
	st.param.b64 	[param1], %rd10;
	.param .b32 retval0;
	call.uni (retval0), 
	vprintf, 
	(
	param0, 
	param1
	);
	ld.param.b32 	%r38, [retval0];
	} // callseq 44
	ld.global.f32 	%f11, [%rd34+8];
	cvt.f64.f32 	%fd11, %f11;
	st.local.f64 	[%rd2], %fd11;
	{ // callseq 45, 0
	.param .b64 param0;
	st.param.b64 	[param0], %rd14;
	.param .b64 param1;
	st.param.b64 	[param1], %rd10;
	.param .b32 retval0;
	call.uni (retval0), 
	vprintf, 
	(
	param0, 
	param1
	);
	ld.param.b32 	%r40, [retval0];
	} // callseq 45
	ld.global.f32 	%f12, [%rd34+12];
	cvt.f64.f32 	%fd12, %f12;
	st.local.f64 	[%rd2], %fd12;
	{ // callseq 46, 0
	.param .b64 param0;
	st.param.b64 	[param0], %rd14;
	.param .b64 param1;
	st.param.b64 	[param1], %rd10;
	.param .b32 retval0;
	call.uni (retval0), 
	vprintf, 
	(
	param0, 
	param1
	);
	ld.param.b32 	%r42, [retval0];
	} // callseq 46
	ld.global.f32 	%f13, [%rd34+16];
	cvt.f64.f32 	%fd13, %f13;
	st.local.f64 	[%rd2], %fd13;
	{ // callseq 47, 0
	.param .b64 param0;
	st.param.b64 	[param0], %rd14;
	.param .b64 param1;
	st.param.b64 	[param1], %rd10;
	.param .b32 retval0;
	call.uni (retval0), 
	vprintf, 
	(
	param0, 
	param1
	);
	ld.param.b32 	%r44, [retval0];
	} // callseq 47
	ld.global.f32 	%f14, [%rd34+20];
	cvt.f64.f32 	%fd14, %f14;
	st.local.f64 	[%rd2], %fd14;
	{ // callseq 48, 0
	.param .b64 param0;
	st.param.b64 	[param0], %rd14;
	.param .b64 param1;
	st.param.b64 	[param1], %rd10;
	.param .b32 retval0;
	call.uni (retval0), 
	vprintf, 
	(
	param0, 
	param1
	);
	ld.param.b32 	%r46, [retval0];
	} // callseq 48
	ld.global.f32 	%f15, [%rd34+24];
	cvt.f64.f32 	%fd15, %f15;
	st.local.f64 	[%rd2], %fd15;
	{ // callseq 49, 0
	.param .b64 param0;
	st.param.b64 	[param0], %rd14;
	.param .b64 param1;
	st.param.b64 	[param1], %rd10;
	.param .b32 retval0;
	call.uni (retval0), 
	vprintf, 
	(
	param0, 
	param1
	);
	ld.param.b32 	%r48, [retval0];
	} // callseq 49
	ld.global.f32 	%f16, [%rd34+28];
	cvt.f64.f32 	%fd16, %f16;
	st.local.f64 	[%rd2], %fd16;
	{ // callseq 50, 0
	.param .b64 param0;
	st.param.b64 	[param0], %rd14;
	.param .b64 param1;
	st.param.b64 	[param1], %rd10;
	.param .b32 retval0;
	call.uni (retval0), 
	vprintf, 
	(
	param0, 
	param1
	);
	ld.param.b32 	%r50, [retval0];
	} // callseq 50
	add.s32 	%r82, %r82, 16;
	add.s64 	%rd34, %rd34, 64;
	setp.ne.s32 	%p3, %r82, 0;
	@%p3 bra 	$L__BB1_3;
$L__BB1_4:
	setp.eq.s32 	%p4, %r1, 0;
	@%p4 bra 	$L__BB1_13;
	and.b32  	%r7, %r16, 7;
	setp.lt.u32 	%p5, %r1, 8;
	@%p5 bra 	$L__BB1_7;
	mul.wide.u32 	%rd16, %r84, 4;
	add.s64 	%rd17, %rd1, %rd16;
	ld.global.f32 	%f17, [%rd17];
	cvt.f64.f32 	%fd17, %f17;
	st.local.f64 	[%rd2], %fd17;
	mov.u64 	%rd18, $str$3;
	cvta.global.u64 	%rd19, %rd18;
	add.u64 	%rd20, %SP, 0;
	{ // callseq 51, 0
	.param .b64 param0;
	st.param.b64 	[param0], %rd19;
	.param .b64 param1;
	st.param.b64 	[param1], %rd20;
	.param .b32 retval0;
	call.uni (retval0), 
	vprintf, 
	(
	param0, 
	param1
	);
	ld.param.b32 	%r52, [retval0];
	} // callseq 51
	ld.global.f32 	%f18, [%rd17+4];
	cvt.f64.f32 	%fd18, %f18;
	st.local.f64 	[%rd2], %fd18;
	{ // callseq 52, 0
	.param .b64 param0;
	st.param.b64 	[param0], %rd19;
	.param .b64 param1;
	st.param.b64 	[param1], %rd20;
	.param .b32 retval0;
	call.uni (retval0), 
	vprintf, 
	(
	param0, 
	param1
	);
	ld.param.b32 	%r54, [retval0];
	} // callseq 52
	ld.global.f32 	%f19, [%rd17+8];
	cvt.f64.f32 	%fd19, %f19;
	st.local.f64 	[%rd2], %fd19;
	{ // callseq 53, 0
	.param .b64 param0;
	st.param.b64 	[param0], %rd19;
	.param .b64 param1;
	st.param.b64 	[param1], %rd20;
	.param .b32 retval0;
	call.uni (retval0), 
	vprintf, 
	(
	param0, 
	param1
	);
	ld.param.b32 	%r56, [retval0];
	} // callseq 53
	ld.global.f32 	%f20, [%rd17+12];
	cvt.f64.f32 	%fd20, %f20;
	st.local.f64 	[%rd2], %fd20;
	{ // callseq 54, 0
	.param .b64 param0;
	st.param.b64 	[param0], %rd19;
	.param .b64 param1;
	st.param.b64 	[param1], %rd20;
	.param .b32 retval0;
	call.uni (retval0), 
	vprintf, 
	(
	param0, 
	param1
	);
	ld.param.b32 	%r58, [retval0];
	} // callseq 54
	ld.global.f32 	%f21, [%rd17+16];
	cvt.f64.f32 	%fd21, %f21;
	st.local.f64 	[%rd2], %fd21;
	{ // callseq 55, 0
	.param .b64 param0;
	st.param.b64 	[param0], %rd19;
	.param .b64 param1;
	st.param.b64 	[param1], %rd20;
	.param .b32 retval0;
	call.uni (retval0), 
	vprintf, 
	(
	param0, 
	param1
	);
	ld.param.b32 	%r60, [retval0];
	} // callseq 55
	ld.global.f32 	%f22, [%rd17+20];
	cvt.f64.f32 	%fd22, %f22;
	st.local.f64 	[%rd2], %fd22;
	{ // callseq 56, 0
	.param .b64 param0;
	st.param.b64 	[param0], %rd19;
	.param .b64 param1;
	st.param.b64 	[param1], %rd20;
	.param .b32 retval0;
	call.uni (retval0), 
	vprintf, 
	(
	param0, 
	param1
	);
	ld.param.b32 	%r62, [retval0];
	} // callseq 56
	ld.global.f32 	%f23, [%rd17+24];
	cvt.f64.f32 	%fd23, %f23;
	st.local.f64 	[%rd2], %fd23;
	{ // callseq 57, 0
	.param .b64 param0;
	st.param.b64 	[param0], %rd19;
	.param .b64 param1;
	st.param.b64 	[param1], %rd20;
	.param .b32 retval0;
	call.uni (retval0), 
	vprintf, 
	(
	param0, 
	param1
	);
	ld.param.b32 	%r64, [retval0];
	} // callseq 57
	ld.global.f32 	%f24, [%rd17+28];
	cvt.f64.f32 	%fd24, %f24;
	st.local.f64 	[%rd2], %fd24;
	{ // callseq 58, 0
	.param .b64 param0;
	st.param.b64 	[param0], %rd19;
	.param .b64 param1;
	st.param.b64 	[param1], %rd20;
	.param .b32 retval0;
	call.uni (retval0), 
	vprintf, 
	(
	param0, 
	param1
	);
	ld.param.b32 	%r66, [retval0];
	} // callseq 58
	add.s32 	%r84, %r84, 8;
$L__BB1_7:
	setp.eq.s32 	%p6, %r7, 0;
	@%p6 bra 	$L__BB1_13;
	and.b32  	%r10, %r16, 3;
	setp.lt.u32 	%p7, %r7, 4;
	@%p7 bra 	$L__BB1_10;
	mul.wide.u32 	%rd21, %r84, 4;
	add.s64 	%rd22, %rd1, %rd21;
	ld.global.f32 	%f25, [%rd22];
	cvt.f64.f32 	%fd25, %f25;
	st.local.f64 	[%rd2], %fd25;
	mov.u64 	%rd23, $str$3;
	cvta.global.u64 	%rd24, %rd23;
	add.u64 	%rd25, %SP, 0;
	{ // callseq 59, 0
	.param .b64 param0;
	st.param.b64 	[param0], %rd24;
	.param .b64 param1;
	st.param.b64 	[param1], %rd25;
	.param .b32 retval0;
	call.uni (retval0), 
	vprintf, 
	(
	param0, 
	param1
	);
	ld.param.b32 	%r68, [retval0];
	} // callseq 59
	ld.global.f32 	%f26, [%rd22+4];
	cvt.f64.f32 	%fd26, %f26;
	st.local.f64 	[%rd2], %fd26;
	{ // callseq 60, 0
	.param .b64 param0;
	st.param.b64 	[param0], %rd24;
	.param .b64 param1;
	st.param.b64 	[param1], %rd25;
	.param .b32 retval0;
	call.uni (retval0), 
	vprintf, 
	(
	param0, 
	param1
	);
	ld.param.b32 	%r70, [retval0];
	} // callseq 60
	ld.global.f32 	%f27, [%rd22+8];
	cvt.f64.f32 	%fd27, %f27;
	st.local.f64 	[%rd2], %fd27;
	{ // callseq 61, 0
	.param .b64 param0;
	st.param.b64 	[param0], %rd24;
	.param .b64 param1;
	st.param.b64 	[param1], %rd25;
	.param .b32 retval0;
	call.uni (retval0), 
	vprintf, 
	(
	param0, 
	param1
	);
	ld.param.b32 	%r72, [retval0];
	} // callseq 61
	ld.global.f32 	%f28, [%rd22+12];
	cvt.f64.f32 	%fd28, %f28;
	st.local.f64 	[%rd2], %fd28;
	{ // callseq 62, 0
	.param .b64 param0;
	st.param.b64 	[param0], %rd24;
	.param .b64 param1;
	st.param.b64 	[param1], %rd25;
	.param .b32 retval0;
	call.uni (retval0), 
	vprintf, 
	(
	param0, 
	param1
	);
	ld.param.b32 	%r74, [retval0];
	} // callseq 62
	add.s32 	%r84, %r84, 4;
$L__BB1_10:
	setp.eq.s32 	%p8, %r10, 0;
	@%p8 bra 	$L__BB1_13;
	mul.wide.u32 	%rd26, %r84, 4;
	add.s64 	%rd35, %rd1, %rd26;
	neg.s32 	%r86, %r10;
	mov.u64 	%rd27, $str$3;
	add.u64 	%rd29, %SP, 0;
$L__BB1_12:
	.pragma "nounroll";
	ld.global.f32 	%f29, [%rd35];
	cvt.f64.f32 	%fd29, %f29;
	st.local.f64 	[%rd2], %fd29;
	cvta.global.u64 	%rd28, %rd27;
	{ // callseq 63, 0
	.param .b64 param0;
	st.param.b64 	[param0], %rd28;
	.param .b64 param1;
	st.param.b64 	[param1], %rd29;
	.param .b32 retval0;
	call.uni (retval0), 
	vprintf, 
	(
	param0, 
	param1
	);
	ld.param.b32 	%r76, [retval0];
	} // callseq 63
	add.s64 	%rd35, %rd35, 4;
	add.s32 	%r86, %r86, 1;
	setp.ne.s32 	%p9, %r86, 0;
	@%p9 bra 	$L__BB1_12;
$L__BB1_13:
	mov.u64 	%rd30, $str$2;
	cvta.global.u64 	%rd31, %rd30;
	{ // callseq 64, 0
	.param .b64 param0;
	st.param.b64 	[param0], %rd31;
	.param .b64 param1;
	st.param.b64 	[param1], 0;
	.param .b32 retval0;
	call.uni (retval0), 
	vprintf, 
	(
	param0, 
	param1
	);
	ld.param.b32 	%r78, [retval0];
	} // callseq 64
	mov.u64 	%rd32, $str;
	cvta.global.u64 	%rd33, %rd32;
	{ // callseq 65, 0
	.param .b64 param0;
	st.param.b64 	[param0], %rd33;
	.param .b64 param1;
	st.param.b64 	[param1], 0;
	.param .b32 retval0;
	call.uni (retval0), 
	vprintf, 
	(
	param0, 
	param1
	);
	ld.param.b32 	%r80, [retval0];
	} // callseq 65
	ret;

}
	// .globl	_Z15find_max_singlePfiiPi
.visible .entry _Z15find_max_singlePfiiPi(
	.param .u64 .ptr .align 1 _Z15find_max_singlePfiiPi_param_0,
	.param .u32 _Z15find_max_singlePfiiPi_param_1,
	.param .u32 _Z15find_max_singlePfiiPi_param_2,
	.param .u64 .ptr .align 1 _Z15find_max_singlePfiiPi_param_3
)
{
	.reg .pred 	%p<39>;
	.reg .b32 	%r<119>;
	.reg .b32 	%f<100>;
	.reg .b64 	%rd<43>;

	ld.param.u64 	%rd3, [_Z15find_max_singlePfiiPi_param_0];
	ld.param.u32 	%r41, [_Z15find_max_singlePfiiPi_param_1];
	ld.param.u32 	%r42, [_Z15find_max_singlePfiiPi_param_2];
	ld.param.u64 	%rd2, [_Z15find_max_singlePfiiPi_param_3];
	cvta.to.global.u64 	%rd1, %rd3;
	setp.ge.s32 	%p1, %r41, %r42;
	mov.u32 	%r118, %r41;
	@%p1 bra 	$L__BB2_13;
	mad.lo.s32 	%r44, %r42, %r41, %r41;
	mul.wide.s32 	%rd4, %r44, 4;
	add.s64 	%rd5, %rd1, %rd4;
	ld.global.f32 	%f11, [%rd5];
	abs.f32 	%f96, %f11;
	sub.s32 	%r1, %r42, %r41;
	and.b32  	%r2, %r1, 15;
	sub.s32 	%r45, %r41, %r42;
	setp.gt.u32 	%p2, %r45, -16;
	mov.u32 	%r106, %r41;
	mov.u32 	%r118, %r41;
	@%p2 bra 	$L__BB2_4;
	mad.lo.s32 	%r102, %r41, %r42, %r41;
	shl.b32 	%r4, %r42, 4;
	and.b32  	%r46, %r1, -16;
	neg.s32 	%r101, %r46;
	mul.wide.s32 	%rd8, %r42, 4;
	mov.u32 	%r106, %r41;
	mov.u32 	%r118, %r41;
$L__BB2_3:
	.pragma "nounroll";
	mul.wide.s32 	%rd6, %r102, 4;
	add.s64 	%rd7, %rd1, %rd6;
	ld.global.f32 	%f12, [%rd7];
	abs.f32 	%f13, %f12;
	setp.gt.f32 	%p3, %f13, %f96;
	selp.f32 	%f14, %f13, %f96, %p3;
	selp.b32 	%r47, %r106, %r118, %p3;
	add.s64 	%rd9, %rd7, %rd8;
	ld.global.f32 	%f15, [%rd9];
	abs.f32 	%f16, %f15;
	setp.gt.f32 	%p4, %f16, %f14;
	selp.f32 	%f17, %f16, %f14, %p4;
	add.s32 	%r48, %r106, 1;
	selp.b32 	%r49, %r48, %r47, %p4;
	add.s64 	%rd10, %rd9, %rd8;
	ld.global.f32 	%f18, [%rd10];
	abs.f32 	%f19, %f18;
	setp.gt.f32 	%p5, %f19, %f17;
	selp.f32 	%f20, %f19, %f17, %p5;
	add.s32 	%r50, %r106, 2;
	selp.b32 	%r51, %r50, %r49, %p5;
	add.s64 	%rd11, %rd10, %rd8;
	ld.global.f32 	%f21, [%rd11];
	abs.f32 	%f22, %f21;
	setp.gt.f32 	%p6, %f22, %f20;
	selp.f32 	%f23, %f22, %f20, %p6;
	add.s32 	%r52, %r106, 3;
	selp.b32 	%r53, %r52, %r51, %p6;
	add.s64 	%rd12, %rd11, %rd8;
	ld.global.f32 	%f24, [%rd12];
	abs.f32 	%f25, %f24;
	setp.gt.f32 	%p7, %f25, %f23;
	selp.f32 	%f26, %f25, %f23, %p7;
	add.s32 	%r54, %r106, 4;
	selp.b32 	%r55, %r54, %r53, %p7;
	add.s64 	%rd13, %rd12, %rd8;
	ld.global.f32 	%f27, [%rd13];
	abs.f32 	%f28, %f27;
	setp.gt.f32 	%p8, %f28, %f26;
	selp.f32 	%f29, %f28, %f26, %p8;
	add.s32 	%r56, %r106, 5;
	selp.b32 	%r57, %r56, %r55, %p8;
	add.s64 	%rd14, %rd13, %rd8;
	ld.global.f32 	%f30, [%rd14];
	abs.f32 	%f31, %f30;
	setp.gt.f32 	%p9, %f31, %f29;
	selp.f32 	%f32, %f31, %f29, %p9;
	add.s32 	%r58, %r106, 6;
	selp.b32 	%r59, %r58, %r57, %p9;
	add.s64 	%rd15, %rd14, %rd8;
	ld.global.f32 	%f33, [%rd15];
	abs.f32 	%f34, %f33;
	setp.gt.f32 	%p10, %f34, %f32;
	selp.f32 	%f35, %f34, %f32, %p10;
	add.s32 	%r60, %r106, 7;
	selp.b32 	%r61, %r60, %r59, %p10;
	add.s64 	%rd16, %rd15, %rd8;
	ld.global.f32 	%f36, [%rd16];
	abs.f32 	%f37, %f36;
	setp.gt.f32 	%p11, %f37, %f35;
	selp.f32 	%f38, %f37, %f35, %p11;
	add.s32 	%r62, %r106, 8;
	selp.b32 	%r63, %r62, %r61, %p11;
	add.s64 	%rd17, %rd16, %rd8;
	ld.global.f32 	%f39, [%rd17];
	abs.f32 	%f40, %f39;
	setp.gt.f32 	%p12, %f40, %f38;
	selp.f32 	%f41, %f40, %f38, %p12;
	add.s32 	%r64, %r106, 9;
	selp.b32 	%r65, %r64, %r63, %p12;
	add.s64 	%rd18, %rd17, %rd8;
	ld.global.f32 	%f42, [%rd18];
	abs.f32 	%f43, %f42;
	setp.gt.f32 	%p13, %f43, %f41;
	selp.f32 	%f44, %f43, %f41, %p13;
	add.s32 	%r66, %r106, 10;
	selp.b32 	%r67, %r66, %r65, %p13;
	add.s64 	%rd19, %rd18, %rd8;
	ld.global.f32 	%f45, [%rd19];
	abs.f32 	%f46, %f45;
	setp.gt.f32 	%p14, %f46, %f44;
	selp.f32 	%f47, %f46, %f44, %p14;
	add.s32 	%r68, %r106, 11;
	selp.b32 	%r69, %r68, %r67, %p14;
	add.s64 	%rd20, %rd19, %rd8;
	ld.global.f32 	%f48, [%rd20];
	abs.f32 	%f49, %f48;
	setp.gt.f32 	%p15, %f49, %f47;
	selp.f32 	%f50, %f49, %f47, %p15;
	add.s32 	%r70, %r106, 12;
	selp.b32 	%r71, %r70, %r69, %p15;
	add.s64 	%rd21, %rd20, %rd8;
	ld.global.f32 	%f51, [%rd21];
	abs.f32 	%f52, %f51;
	setp.gt.f32 	%p16, %f52, %f50;
	selp.f32 	%f53, %f52, %f50, %p16;
	add.s32 	%r72, %r106, 13;
	selp.b32 	%r73, %r72, %r71, %p16;
	add.s64 	%rd22, %rd21, %rd8;
	ld.global.f32 	%f54, [%rd22];
	abs.f32 	%f55, %f54;
	setp.gt.f32 	%p17, %f55, %f53;
	selp.f32 	%f56, %f55, %f53, %p17;
	add.s32 	%r74, %r106, 14;
	selp.b32 	%r75, %r74, %r73, %p17;
	add.s64 	%rd23, %rd22, %rd8;
	ld.global.f32 	%f57, [%rd23];
	abs.f32 	%f58, %f57;
	setp.gt.f32 	%p18, %f58, %f56;
	selp.f32 	%f96, %f58, %f56, %p18;
	add.s32 	%r76, %r106, 15;
	selp.b32 	%r118, %r76, %r75, %p18;
	add.s32 	%r106, %r106, 16;
	add.s32 	%r102, %r102, %r4;
	add.s32 	%r101, %r101, 16;
	setp.ne.s32 	%p19, %r101, 0;
	@%p19 bra 	$L__BB2_3;
$L__BB2_4:
	setp.eq.s32 	%p20, %r2, 0;
	@%p20 bra 	$L__BB2_13;
	and.b32  	%r18, %r1, 7;
	setp.lt.u32 	%p21, %r2, 8;
	@%p21 bra 	$L__BB2_7;
	mad.lo.s32 	%r78, %r106, %r42, %r41;
	mul.wide.s32 	%rd24, %r78, 4;
	add.s64 	%rd25, %rd1, %rd24;
	ld.global.f32 	%f59, [%rd25];
	abs.f32 	%f60, %f59;
	setp.gt.f32 	%p22, %f60, %f96;
	selp.f32 	%f61, %f60, %f96, %p22;
	selp.b32 	%r79, %r106, %r118, %p22;
	add.s32 	%r80, %r106, 1;
	mul.wide.s32 	%rd26, %r42, 4;
	add.s64 	%rd27, %rd25, %rd26;
	ld.global.f32 	%f62, [%rd27];
	abs.f32 	%f63, %f62;
	setp.gt.f32 	%p23, %f63, %f61;
	selp.f32 	%f64, %f63, %f61, %p23;
	selp.b32 	%r81, %r80, %r79, %p23;
	add.s32 	%r82, %r106, 2;
	add.s64 	%rd28, %rd27, %rd26;
	ld.global.f32 	%f65, [%rd28];
	abs.f32 	%f66, %f65;
	setp.gt.f32 	%p24, %f66, %f64;
	selp.f32 	%f67, %f66, %f64, %p24;
	selp.b32 	%r83, %r82, %r81, %p24;
	add.s32 	%r84, %r106, 3;
	add.s64 	%rd29, %rd28, %rd26;
	ld.global.f32 	%f68, [%rd29];
	abs.f32 	%f69, %f68;
	setp.gt.f32 	%p25, %f69, %f67;
	selp.f32 	%f70, %f69, %f67, %p25;
	selp.b32 	%r85, %r84, %r83, %p25;
	add.s32 	%r86, %r106, 4;
	add.s64 	%rd30, %rd29, %rd26;
	ld.global.f32 	%f71, [%rd30];
	abs.f32 	%f72, %f71;
	setp.gt.f32 	%p26, %f72, %f70;
	selp.f32 	%f73, %f72, %f70, %p26;
	selp.b32 	%r87, %r86, %r85, %p26;
	add.s32 	%r88, %r106, 5;
	add.s64 	%rd31, %rd30, %rd26;
	ld.global.f32 	%f74, [%rd31];
	abs.f32 	%f75, %f74;
	setp.gt.f32 	%p27, %f75, %f73;
	selp.f32 	%f76, %f75, %f73, %p27;
	selp.b32 	%r89, %r88, %r87, %p27;
	add.s32 	%r90, %r106, 6;
	add.s64 	%rd32, %rd31, %rd26;
	ld.global.f32 	%f77, [%rd32];
	abs.f32 	%f78, %f77;
	setp.gt.f32 	%p28, %f78, %f76;
	selp.f32 	%f79, %f78, %f76, %p28;
	selp.b32 	%r91, %r90, %r89, %p28;
	add.s32 	%r92, %r106, 7;
	add.s64 	%rd33, %rd32, %rd26;
	ld.global.f32 	%f80, [%rd33];
	abs.f32 	%f81, %f80;
	setp.gt.f32 	%p29, %f81, %f79;
	selp.f32 	%f96, %f81, %f79, %p29;
	selp.b32 	%r118, %r92, %r91, %p29;
	add.s32 	%r106, %r106, 8;
$L__BB2_7:
	setp.eq.s32 	%p30, %r18, 0;
	@%p30 bra 	$L__BB2_13;
	and.b32  	%r24, %r1, 3;
	setp.lt.u32 	%p31, %r18, 4;
	@%p31 bra 	$L__BB2_10;
	mad.lo.s32 	%r94, %r106, %r42, %r41;
	mul.wide.s32 	%rd34, %r94, 4;
	add.s64 	%rd35, %rd1, %rd34;
	ld.global.f32 	%f82, [%rd35];
	abs.f32 	%f83, %f82;
	setp.gt.f32 	%p32, %f83, %f96;
	selp.f32 	%f84, %f83, %f96, %p32;
	selp.b32 	%r95, %r106, %r118, %p32;
	add.s32 	%r96, %r106, 1;
	mul.wide.s32 	%rd36, %r42, 4;
	add.s64 	%rd37, %rd35, %rd36;
	ld.global.f32 	%f85, [%rd37];
	abs.f32 	%f86, %f85;
	setp.gt.f32 	%p33, %f86, %f84;
	selp.f32 	%f87, %f86, %f84, %p33;
	selp.b32 	%r97, %r96, %r95, %p33;
	add.s32 	%r98, %r106, 2;
	add.s64 	%rd38, %rd37, %rd36;
	ld.global.f32 	%f88, [%rd38];
	abs.f32 	%f89, %f88;
	setp.gt.f32 	%p34, %f89, %f87;
	selp.f32 	%f90, %f89, %f87, %p34;
	selp.b32 	%r99, %r98, %r97, %p34;
	add.s32 	%r100, %r106, 3;
	add.s64 	%rd39, %rd38, %rd36;
	ld.global.f32 	%f91, [%rd39];
	abs.f32 	%f92, %f91;
	setp.gt.f32 	%p35, %f92, %f90;
	selp.f32 	%f96, %f92, %f90, %p35;
	selp.b32 	%r118, %r100, %r99, %p35;
	add.s32 	%r106, %r106, 4;
$L__BB2_10:
	setp.eq.s32 	%p36, %r24, 0;
	@%p36 bra 	$L__BB2_13;
	mad.lo.s32 	%r115, %r106, %r42, %r41;
	neg.s32 	%r114, %r24;
$L__BB2_12:
	.pragma "nounroll";
	mul.wide.s32 	%rd40, %r115, 4;
	add.s64 	%rd41, %rd1, %rd40;
	ld.global.f32 	%f93, [%rd41];
	abs.f32 	%f94, %f93;
	setp.gt.f32 	%p37, %f94, %f96;
	selp.f32 	%f96, %f94, %f96, %p37;
	selp.b32 	%r118, %r106, %r118, %p37;
	add.s32 	%r106, %r106, 1;
	add.s32 	%r115, %r115, %r42;
	add.s32 	%r114, %r114, 1;
	setp.ne.s32 	%p38, %r114, 0;
	@%p38 bra 	$L__BB2_12;
$L__BB2_13:
	cvta.to.global.u64 	%rd42, %rd2;
	st.global.u32 	[%rd42], %r118;
	ret;

}
	// .globl	_Z8find_maxPfiiPi
.visible .entry _Z8find_maxPfiiPi(
	.param .u64 .ptr .align 1 _Z8find_maxPfiiPi_param_0,
	.param .u32 _Z8find_maxPfiiPi_param_1,
	.param .u32 _Z8find_maxPfiiPi_param_2,
	.param .u64 .ptr .align 1 _Z8find_maxPfiiPi_param_3
)
{
	.reg .pred 	%p<8>;
	.reg .b32 	%r<34>;
	.reg .b32 	%f<5>;
	.reg .b64 	%rd<15>;

	ld.param.u64 	%rd4, [_Z8find_maxPfiiPi_param_0];
	ld.param.u32 	%r13, [_Z8find_maxPfiiPi_param_1];
	ld.param.u32 	%r14, [_Z8find_maxPfiiPi_param_2];
	ld.param.u64 	%rd5, [_Z8find_maxPfiiPi_param_3];
	cvta.to.global.u64 	%rd1, %rd5;
	mov.u32 	%r1, %tid.x;
	mov.u32 	%r15, %ctaid.x;
	mov.u32 	%r32, %ntid.x;
	mov.u32 	%r16, %nctaid.x;
	mul.lo.s32 	%r17, %r32, %r15;
	shl.b32 	%r3, %r17, 1;
	add.s32 	%r4, %r3, %r1;
	add.s32 	%r18, %r4, %r13;
	mul.wide.u32 	%rd6, %r4, 4;
	add.s64 	%rd2, %rd1, %rd6;
	st.global.u32 	[%rd2], %r18;
	add.s32 	%r19, %r4, %r32;
	add.s32 	%r20, %r18, %r32;
	mul.wide.u32 	%rd7, %r19, 4;
	add.s64 	%rd8, %rd1, %rd7;
	st.global.u32 	[%rd8], %r20;
	bar.sync 	0;
	add.s32 	%r21, %r15, 1;
	setp.ne.s32 	%p1, %r16, %r21;
	@%p1 bra 	$L__BB3_2;
	add.s32 	%r22, %r3, %r13;
	sub.s32 	%r23, %r14, %r22;
	add.s32 	%r24, %r23, 1;
	shr.u32 	%r25, %r24, 31;
	add.s32 	%r26, %r24, %r25;
	shr.s32 	%r32, %r26, 1;
$L__BB3_2:
	setp.lt.s32 	%p2, %r32, 1;
	@%p2 bra 	$L__BB3_10;
	cvta.to.global.u64 	%rd3, %rd4;
$L__BB3_4:
	setp.ge.u32 	%p3, %r1, %r32;
	@%p3 bra 	$L__BB3_8;
	ld.global.u32 	%r8, [%rd2];
	add.s32 	%r9, %r32, %r4;
	setp.ge.s32 	%p4, %r9, %r14;
	mov.u32 	%r33, %r8;
	@%p4 bra 	$L__BB3_7;
	mul.wide.u32 	%rd9, %r9, 4;
	add.s64 	%rd10, %rd1, %rd9;
	ld.global.u32 	%r33, [%rd10];
$L__BB3_7:
	mad.lo.s32 	%r27, %r8, %r14, %r13;
	mul.wide.s32 	%rd11, %r27, 4;
	add.s64 	%rd12, %rd3, %rd11;
	ld.global.f32 	%f1, [%rd12];
	abs.f32 	%f2, %f1;
	mad.lo.s32 	%r28, %r33, %r14, %r13;
	mul.wide.s32 	%rd13, %r28, 4;
	add.s64 	%rd14, %rd3, %rd13;
	ld.global.f32 	%f3, [%rd14];
	abs.f32 	%f4, %f3;
	setp.gt.f32 	%p5, %f2, %f4;
	selp.b32 	%r29, %r8, %r33, %p5;
	st.global.u32 	[%rd2], %r29;
$L__BB3_8:
	bar.sync 	0;
	setp.eq.s32 	%p6, %r32, 1;
	@%p6 bra 	$L__BB3_10;
	add.s32 	%r30, %r32, 1;
	shr.u32 	%r12, %r30, 1;
	setp.ne.s32 	%p7, %r32, 0;
	mov.u32 	%r32, %r12;
	@%p7 bra 	$L__BB3_4;
$L__BB3_10:
	ret;

}
	// .globl	_Z8swap_rowPfiii
.visible .entry _Z8swap_rowPfiii(
	.param .u64 .ptr .align 1 _Z8swap_rowPfiii_param_0,
	.param .u32 _Z8swap_rowPfiii_param_1,
	.param .u32 _Z8swap_rowPfiii_param_2,
	.param .u32 _Z8swap_rowPfiii_param_3
)
{
	.reg .pred 	%p<2>;
	.reg .b32 	%r<10>;
	.reg .b32 	%f<3>;
	.reg .b64 	%rd<7>;

	ld.param.u64 	%rd1, [_Z8swap_rowPfiii_param_0];
	ld.param.u32 	%r2, [_Z8swap_rowPfiii_param_1];
	ld.param.u32 	%r3, [_Z8swap_rowPfiii_param_2];
	ld.param.u32 	%r4, [_Z8swap_rowPfiii_param_3];
	mov.u32 	%r5, %tid.x;
	mov.u32 	%r6, %ctaid.x;
	mov.u32 	%r7, %ntid.x;
	mad.lo.s32 	%r1, %r6, %r7, %r5;
	setp.ge.s32 	%p1, %r1, %r4;
	@%p1 bra 	$L__BB4_2;
	cvta.to.global.u64 	%rd2, %rd1;
	mad.lo.s32 	%r8, %r4, %r2, %r1;
	mul.wide.s32 	%rd3, %r8, 4;
	add.s64 	%rd4, %rd2, %rd3;
	ld.global.f32 	%f1, [%rd4];
	mad.lo.s32 	%r9, %r4, %r3, %r1;
	mul.wide.s32 	%rd5, %r9, 4;
	add.s64 	%rd6, %rd2, %rd5;
	ld.global.f32 	%f2, [%rd6];
	st.global.f32 	[%rd4], %f2;
	st.global.f32 	[%rd6], %f1;
$L__BB4_2:
	ret;

}
	// .globl	_Z8swap_onePfii
.visible .entry _Z8swap_onePfii(
	.param .u64 .ptr .align 1 _Z8swap_onePfii_param_0,
	.param .u32 _Z8swap_onePfii_param_1,
	.param .u32 _Z8swap_onePfii_param_2
)
{
	.reg .b32 	%r<3>;
	.reg .b32 	%f<3>;
	.reg .b64 	%rd<7>;

	ld.param.u64 	%rd1, [_Z8swap_onePfii_param_0];
	ld.param.u32 	%r1, [_Z8swap_onePfii_param_1];
	ld.param.u32 	%r2, [_Z8swap_onePfii_param_2];
	cvta.to.global.u64 	%rd2, %rd1;
	mul.wide.s32 	%rd3, %r1, 4;
	add.s64 	%rd4, %rd2, %rd3;
	ld.global.f32 	%f1, [%rd4];
	mul.wide.s32 	%rd5, %r2, 4;
	add.s64 	%rd6, %rd2, %rd5;
	ld.global.f32 	%f2, [%rd6];
	st.global.f32 	[%rd4], %f2;
	st.global.f32 	[%rd6], %f1;
	ret;

}
	// .globl	_Z5get_mPfS_ii
.visible .entry _Z5get_mPfS_ii(
	.param .u64 .ptr .align 1 _Z5get_mPfS_ii_param_0,
	.param .u64 .ptr .align 1 _Z5get_mPfS_ii_param_1,
	.param .u32 _Z5get_mPfS_ii_param_2,
	.param .u32 _Z5get_mPfS_ii_param_3
)
{
	.reg .pred 	%p<4>;
	.reg .b32 	%r<9>;
	.reg .b32 	%f<4>;
	.reg .b64 	%rd<11>;

	ld.param.u64 	%rd1, [_Z5get_mPfS_ii_param_0];
	ld.param.u64 	%rd2, [_Z5get_mPfS_ii_param_1];
	ld.param.u32 	%r2, [_Z5get_mPfS_ii_param_2];
	ld.param.u32 	%r3, [_Z5get_mPfS_ii_param_3];
	mov.u32 	%r4, %tid.x;
	mov.u32 	%r5, %ctaid.x;
	mov.u32 	%r6, %ntid.x;
	mad.lo.s32 	%r1, %r5, %r6, %r4;
	setp.le.s32 	%p1, %r1, %r2;
	setp.ge.s32 	%p2, %r1, %r3;
	or.pred  	%p3, %p1, %p2;
	@%p3 bra 	$L__BB6_2;
	cvta.to.global.u64 	%rd3, %rd1;
	cvta.to.global.u64 	%rd4, %rd2;
	mad.lo.s32 	%r7, %r3, %r1, %r2;
	mul.wide.s32 	%rd5, %r7, 4;
	add.s64 	%rd6, %rd3, %rd5;
	ld.global.f32 	%f1, [%rd6];
	mad.lo.s32 	%r8, %r3, %r2, %r2;
	mul.wide.s32 	%rd7, %r8, 4;
	add.s64 	%rd8, %rd3, %rd7;
	ld.global.f32 	%f2, [%rd8];
	div.rn.f32 	%f3, %f1, %f2;
	mul.wide.u32 	%rd9, %r1, 4;
	add.s64 	%rd10, %rd4, %rd9;
	st.global.f32 	[%rd10], %f3;
$L__BB6_2:
	ret;

}
	// .globl	_Z12subtract_rowPfS_S_ii
.visible .entry _Z12subtract_rowPfS_S_ii(
	.param .u64 .ptr .align 1 _Z12subtract_rowPfS_S_ii_param_0,
	.param .u64 .ptr .align 1 _Z12subtract_rowPfS_S_ii_param_1,
	.param .u64 .ptr .align 1 _Z12subtract_rowPfS_S_ii_param_2,
	.param .u32 _Z12subtract_rowPfS_S_ii_param_3,
	.param .u32 _Z12subtract_rowPfS_S_ii_param_4
)
{
	.reg .pred 	%p<5>;
	.reg .b32 	%r<13>;
	.reg .b32 	%f<10>;
	.reg .b64 	%rd<20>;

	ld.param.u64 	%rd2, [_Z12subtract_rowPfS_S_ii_param_0];
	ld.param.u64 	%rd3, [_Z12subtract_rowPfS_S_ii_param_1];
	ld.param.u64 	%rd4, [_Z12subtract_rowPfS_S_ii_param_2];
	ld.param.u32 	%r3, [_Z12subtract_rowPfS_S_ii_param_3];
	ld.param.u32 	%r4, [_Z12subtract_rowPfS_S_ii_param_4];
	cvta.to.global.u64 	%rd5, %rd4;
	mov.u32 	%r5, %tid.x;
	mov.u32 	%r6, %ctaid.x;
	mov.u32 	%r1, %ctaid.y;
	mov.u32 	%r7, %ntid.x;
	mad.lo.s32 	%r2, %r6, %r7, %r5;
	cvt.s64.s32 	%rd1, %r3;
	cvt.u64.u32 	%rd6, %r1;
	add.s64 	%rd7, %rd6, %rd1;
	shl.b64 	%rd8, %rd7, 2;
	add.s64 	%rd9, %rd5, %rd8;
	ld.global.f32 	%f1, [%rd9+4];
	setp.lt.s32 	%p1, %r2, %r3;
	setp.ge.s32 	%p2, %r2, %r4;
	or.pred  	%p3, %p1, %p2;
	@%p3 bra 	$L__BB7_2;
	cvta.to.global.u64 	%rd10, %rd2;
	mad.lo.s32 	%r8, %r4, %r3, %r2;
	mul.wide.s32 	%rd11, %r8, 4;
	add.s64 	%rd12, %rd10, %rd11;
	ld.global.f32 	%f2, [%rd12];
	mul.f32 	%f3, %f1, %f2;
	add.s32 	%r9, %r1, %r3;
	mad.lo.s32 	%r10, %r4, %r9, %r4;
	add.s32 	%r11, %r10, %r2;
	mul.wide.s32 	%rd13, %r11, 4;
	add.s64 	%rd14, %rd10, %rd13;
	ld.global.f32 	%f4, [%rd14];
	sub.f32 	%f5, %f4, %f3;
	st.global.f32 	[%rd14], %f5;
$L__BB7_2:
	setp.ne.s32 	%p4, %r2, 0;
	@%p4 bra 	$L__BB7_4;
	cvta.to.global.u64 	%rd15, %rd3;
	shl.b64 	%rd16, %rd1, 2;
	add.s64 	%rd17, %rd15, %rd16;
	ld.global.f32 	%f6, [%rd17];
	mul.f32 	%f7, %f1, %f6;
	shl.b32 	%r12, %r1, 2;
	cvt.u64.u32 	%rd18, %r12;
	add.s64 	%rd19, %rd17, %rd18;
	ld.global.f32 	%f8, [%rd19+4];
	sub.f32 	%f9, %f8, %f7;
	st.global.f32 	[%rd19+4], %f9;
$L__BB7_4:
	ret;

}
	// .globl	_Z19subtract_row_singlePfS_ii
.visible .entry _Z19subtract_row_singlePfS_ii(
	.param .u64 .ptr .align 1 _Z19subtract_row_singlePfS_ii_param_0,
	.param .u64 .ptr .align 1 _Z19subtract_row_singlePfS_ii_param_1,
	.param .u32 _Z19subtract_row_singlePfS_ii_param_2,
	.param .u32 _Z19subtract_row_singlePfS_ii_param_3
)
{
	.reg .pred 	%p<10>;
	.reg .b32 	%r<45>;
	.reg .b32 	%f<68>;
	.reg .b64 	%rd<30>;

	ld.param.u64 	%rd4, [_Z19subtract_row_singlePfS_ii_param_0];
	ld.param.u64 	%rd5, [_Z19subtract_row_singlePfS_ii_param_1];
	ld.param.u32 	%r26, [_Z19subtract_row_singlePfS_ii_param_2];
	ld.param.u32 	%r27, [_Z19subtract_row_singlePfS_ii_param_3];
	cvta.to.global.u64 	%rd1, %rd5;
	cvta.to.global.u64 	%rd2, %rd4;
	add.s32 	%r37, %r26, 1;
	setp.ge.s32 	%p1, %r37, %r27;
	@%p1 bra 	$L__BB8_14;
	mul.lo.s32 	%r2, %r27, %r26;
	add.s32 	%r8, %r2, %r26;
	mul.wide.s32 	%rd6, %r8, 4;
	add.s64 	%rd3, %rd2, %rd6;
	sub.s32 	%r28, %r27, %r26;
	and.b32  	%r3, %r28, 7;
	and.b32  	%r4, %r28, 3;
	sub.s32 	%r5, %r26, %r27;
	and.b32  	%r6, %r28, 1;
	and.b32  	%r29, %r28, -8;
	neg.s32 	%r7, %r29;
	mul.wide.s32 	%rd26, %r26, 4;
	add.s64 	%rd27, %rd1, %rd26;
$L__BB8_2:
	setp.gt.u32 	%p2, %r5, -8;
	mul.lo.s32 	%r10, %r37, %r27;
	add.s32 	%r38, %r10, %r26;
	mul.wide.s32 	%rd7, %r38, 4;
	add.s64 	%rd8, %rd2, %rd7;
	ld.global.f32 	%f2, [%rd8];
	ld.global.f32 	%f3, [%rd3];
	div.rn.f32 	%f1, %f2, %f3;
	mov.u32 	%r42, %r26;
	@%p2 bra 	$L__BB8_5;
	mov.u32 	%r39, %r8;
	mov.u32 	%r40, %r7;
	mov.u32 	%r42, %r26;
$L__BB8_4:
	.pragma "nounroll";
	mul.wide.s32 	%rd9, %r39, 4;
	add.s64 	%rd10, %rd2, 16;
	add.s64 	%rd11, %rd10, %rd9;
	mul.wide.s32 	%rd12, %r38, 4;
	add.s64 	%rd13, %rd10, %rd12;
	ld.global.f32 	%f4, [%rd11+-16];
	mul.f32 	%f5, %f1, %f4;
	ld.global.f32 	%f6, [%rd13+-16];
	sub.f32 	%f7, %f6, %f5;
	st.global.f32 	[%rd13+-16], %f7;
	ld.global.f32 	%f8, [%rd11+-12];
	mul.f32 	%f9, %f1, %f8;
	ld.global.f32 	%f10, [%rd13+-12];
	sub.f32 	%f11, %f10, %f9;
	st.global.f32 	[%rd13+-12], %f11;
	ld.global.f32 	%f12, [%rd11+-8];
	mul.f32 	%f13, %f1, %f12;
	ld.global.f32 	%f14, [%rd13+-8];
	sub.f32 	%f15, %f14, %f13;
	st.global.f32 	[%rd13+-8], %f15;
	ld.global.f32 	%f16, [%rd11+-4];
	mul.f32 	%f17, %f1, %f16;
	ld.global.f32 	%f18, [%rd13+-4];
	sub.f32 	%f19, %f18, %f17;
	st.global.f32 	[%rd13+-4], %f19;
	ld.global.f32 	%f20, [%rd11];
	mul.f32 	%f21, %f1, %f20;
	ld.global.f32 	%f22, [%rd13];
	sub.f32 	%f23, %f22, %f21;
	st.global.f32 	[%rd13], %f23;
	ld.global.f32 	%f24, [%rd11+4];
	mul.f32 	%f25, %f1, %f24;
	ld.global.f32 	%f26, [%rd13+4];
	sub.f32 	%f27, %f26, %f25;
	st.global.f32 	[%rd13+4], %f27;
	ld.global.f32 	%f28, [%rd11+8];
	mul.f32 	%f29, %f1, %f28;
	ld.global.f32 	%f30, [%rd13+8];
	sub.f32 	%f31, %f30, %f29;
	st.global.f32 	[%rd13+8], %f31;
	ld.global.f32 	%f32, [%rd11+12];
	mul.f32 	%f33, %f1, %f32;
	ld.global.f32 	%f34, [%rd13+12];
	sub.f32 	%f35, %f34, %f33;
	st.global.f32 	[%rd13+12], %f35;
	add.s32 	%r42, %r42, 8;
	add.s32 	%r40, %r40, 8;
	add.s32 	%r39, %r39, 8;
	add.s32 	%r38, %r38, 8;
	setp.ne.s32 	%p3, %r40, 0;
	@%p3 bra 	$L__BB8_4;
$L__BB8_5:
	setp.eq.s32 	%p4, %r3, 0;
	@%p4 bra 	$L__BB8_13;
	add.s32 	%r30, %r3, -1;
	setp.lt.u32 	%p5, %r30, 3;
	@%p5 bra 	$L__BB8_8;
	add.s32 	%r31, %r42, %r2;
	mul.wide.s32 	%rd14, %r31, 4;
	add.s64 	%rd15, %rd2, %rd14;
	ld.global.f32 	%f36, [%rd15];
	mul.f32 	%f37, %f1, %f36;
	add.s32 	%r32, %r42, %r10;
	mul.wide.s32 	%rd16, %r32, 4;
	add.s64 	%rd17, %rd2, %rd16;
	ld.global.f32 	%f38, [%rd17];
	sub.f32 	%f39, %f38, %f37;
	st.global.f32 	[%rd17], %f39;
	ld.global.f32 	%f40, [%rd15+4];
	mul.f32 	%f41, %f1, %f40;
	ld.global.f32 	%f42, [%rd17+4];
	sub.f32 	%f43, %f42, %f41;
	st.global.f32 	[%rd17+4], %f43;
	ld.global.f32 	%f44, [%rd15+8];
	mul.f32 	%f45, %f1, %f44;
	ld.global.f32 	%f46, [%rd17+8];
	sub.f32 	%f47, %f46, %f45;
	st.global.f32 	[%rd17+8], %f47;
	ld.global.f32 	%f48, [%rd15+12];
	mul.f32 	%f49, %f1, %f48;
	ld.global.f32 	%f50, [%rd17+12];
	sub.f32 	%f51, %f50, %f49;
	st.global.f32 	[%rd17+12], %f51;
	add.s32 	%r42, %r42, 4;
$L__BB8_8:
	setp.eq.s32 	%p6, %r4, 0;
	@%p6 bra 	$L__BB8_13;
	setp.eq.s32 	%p7, %r4, 1;
	@%p7 bra 	$L__BB8_11;
	add.s32 	%r33, %r42, %r2;
	mul.wide.s32 	%rd18, %r33, 4;
	add.s64 	%rd19, %rd2, %rd18;
	ld.global.f32 	%f52, [%rd19];
	mul.f32 	%f53, %f1, %f52;
	add.s32 	%r34, %r42, %r10;
	mul.wide.s32 	%rd20, %r34, 4;
	add.s64 	%rd21, %rd2, %rd20;
	ld.global.f32 	%f54, [%rd21];
	sub.f32 	%f55, %f54, %f53;
	st.global.f32 	[%rd21], %f55;
	ld.global.f32 	%f56, [%rd19+4];
	mul.f32 	%f57, %f1, %f56;
	ld.global.f32 	%f58, [%rd21+4];
	sub.f32 	%f59, %f58, %f57;
	st.global.f32 	[%rd21+4], %f59;
	add.s32 	%r42, %r42, 2;
$L__BB8_11:
	setp.eq.s32 	%p8, %r6, 0;
	@%p8 bra 	$L__BB8_13;
	add.s32 	%r35, %r42, %r2;
	mul.wide.s32 	%rd22, %r35, 4;
	add.s64 	%rd23, %rd2, %rd22;
	ld.global.f32 	%f60, [%rd23];
	mul.f32 	%f61, %f1, %f60;
	add.s32 	%r36, %r42, %r10;
	mul.wide.s32 	%rd24, %r36, 4;
	add.s64 	%rd25, %rd2, %rd24;
	ld.global.f32 	%f62, [%rd25];
	sub.f32 	%f63, %f62, %f61;
	st.global.f32 	[%rd25], %f63;
$L__BB8_13:
	ld.global.f32 	%f64, [%rd27];
	mul.f32 	%f65, %f1, %f64;
	mul.wide.s32 	%rd28, %r37, 4;
	add.s64 	%rd29, %rd1, %rd28;
	ld.global.f32 	%f66, [%rd29];
	sub.f32 	%f67, %f66, %f65;
	st.global.f32 	[%rd29], %f67;
	add.s32 	%r37, %r37, 1;
	setp.ne.s32 	%p9, %r37, %r27;
	@%p9 bra 	$L__BB8_2;
$L__BB8_14:
	ret;

}
	// .globl	_Z10back_propaPfS_S_ii
.visible .entry _Z10back_propaPfS_S_ii(
	.param .u64 .ptr .align 1 _Z10back_propaPfS_S_ii_param_0,
	.param .u64 .ptr .align 1 _Z10back_propaPfS_S_ii_param_1,
	.param .u64 .ptr .align 1 _Z10back_propaPfS_S_ii_param_2,
	.param .u32 _Z10back_propaPfS_S_ii_param_3,
	.param .u32 _Z10back_propaPfS_S_ii_param_4
)
{
	.reg .pred 	%p<3>;
	.reg .b32 	%r<9>;
	.reg .b32 	%f<8>;
	.reg .b64 	%rd<17>;

	ld.param.u64 	%rd4, [_Z10back_propaPfS_S_ii_param_0];
	ld.param.u64 	%rd3, [_Z10back_propaPfS_S_ii_param_1];
	ld.param.u64 	%rd5, [_Z10back_propaPfS_S_ii_param_2];
	ld.param.u32 	%r2, [_Z10back_propaPfS_S_ii_param_3];
	ld.param.u32 	%r3, [_Z10back_propaPfS_S_ii_param_4];
	cvta.to.global.u64 	%rd1, %rd4;
	cvta.to.global.u64 	%rd2, %rd5;
	mov.u32 	%r4, %tid.x;
	mov.u32 	%r5, %ctaid.x;
	mov.u32 	%r6, %ntid.x;
	mad.lo.s32 	%r1, %r5, %r6, %r4;
	mul.wide.s32 	%rd6, %r2, 4;
	add.s64 	%rd7, %rd2, %rd6;
	ld.global.f32 	%f2, [%rd7];
	mad.lo.s32 	%r7, %r3, %r2, %r2;
	mul.wide.s32 	%rd8, %r7, 4;
	add.s64 	%rd9, %rd1, %rd8;
	ld.global.f32 	%f3, [%rd9];
	div.rn.f32 	%f1, %f2, %f3;
	setp.ge.s32 	%p1, %r1, %r2;
	@%p1 bra 	$L__BB9_2;
	mad.lo.s32 	%r8, %r3, %r1, %r2;
	mul.wide.s32 	%rd13, %r8, 4;
	add.s64 	%rd14, %rd1, %rd13;
	ld.global.f32 	%f4, [%rd14];
	mul.f32 	%f5, %f1, %f4;
	mul.wide.u32 	%rd15, %r1, 4;
	add.s64 	%rd16, %rd2, %rd15;
	ld.global.f32 	%f6, [%rd16];
	sub.f32 	%f7, %f6, %f5;
	st.global.f32 	[%rd16], %f7;
	bra.uni 	$L__BB9_4;
$L__BB9_2:
	setp.ne.s32 	%p2, %r1, %r2;
	@%p2 bra 	$L__BB9_4;
	cvta.to.global.u64 	%rd10, %rd3;
	mul.wide.u32 	%rd11, %r2, 4;
	add.s64 	%rd12, %rd10, %rd11;
	st.global.f32 	[%rd12], %f1;
$L__BB9_4:
	ret;

}


// ===== COMPILED SASS (sm_100) =====

	.target	sm_100

	.elftype	@"ET_EXEC"


//--------------------- .note.nv.tkinfo           --------------------------
	.section	.note.nv.tkinfo,"",@"SHT_NOTE"
	.sectionflags	@"SHF_NOTE_NV_TKINFO"
	.tkinfo
        /*0018*/ 	.word	0x00000002
        /*0030*/ 	.string	""
        /*0030*/ 	.string	"ptxas"
        /*0030*/ 	.string	"Cuda compilation tools, release 13.0, V13.0.88"
        /*0030*/ 	.string	"Build cuda_13.0.r13.0/compiler.36424714_0"
        /*0030*/ 	.string	"-arch sm_100 -m 64 "



//--------------------- .note.nv.cuinfo           --------------------------
	.section	.note.nv.cuinfo,"",@"SHT_NOTE"
	.sectionflags	@"SHF_NOTE_NV_CUINFO"
        /*0018*/ 	.short	0x0002
        /*001a*/ 	.short	0x0064
        /*001c*/ 	.short	0x0082
	.zero		2


//--------------------- .nv.info                  --------------------------
	.section	.nv.info,"",@"SHT_CUDA_INFO"
	.align	4


	//----- nvinfo : EIATTR_REGCOUNT
	.align		4
        /*0000*/ 	.byte	0x04, 0x2f
        /*0002*/ 	.short	(.L_5 - .L_4)
	.align		4
.L_4:
        /*0004*/ 	.word	index@(_Z7print_APfi)
        /*0008*/ 	.word	0x00000022


	//----- nvinfo : EIATTR_FRAME_SIZE
	.align		4
.L_5:
        /*000c*/ 	.byte	0x04, 0x11
        /*000e*/ 	.short	(.L_7 - .L_6)
	.align		4
.L_6:
        /*0010*/ 	.word	index@(_Z7print_APfi)
        /*0014*/ 	.word	0x00000008


	//----- nvinfo : EIATTR_REGCOUNT
	.align		4
.L_7:
        /*0018*/ 	.byte	0x04, 0x2f
        /*001a*/ 	.short	(.L_9 - .L_8)
	.align		4
.L_8:
        /*001c*/ 	.word	index@(_Z7print_bPfi)
        /*0020*/ 	.word	0x0000001e


	//----- nvinfo : EIATTR_FRAME_SIZE
	.align		4
.L_9:
        /*0024*/ 	.byte	0x04, 0x11
        /*0026*/ 	.short	(.L_11 - .L_10)
	.align		4
.L_10:
        /*0028*/ 	.word	index@(_Z7print_bPfi)
        /*002c*/ 	.word	0x00000008


	//----- nvinfo : EIATTR_REGCOUNT
	.align		4
.L_11:
        /*0030*/ 	.byte	0x04, 0x2f
        /*0032*/ 	.short	(.L_13 - .L_12)
	.align		4
.L_12:
        /*0034*/ 	.word	index@(_Z15find_max_singlePfiiPi)
        /*0038*/ 	.word	0x00000020


	//----- nvinfo : EIATTR_FRAME_SIZE
	.align		4
.L_13:
        /*003c*/ 	.byte	0x04, 0x11
        /*003e*/ 	.short	(.L_15 - .L_14)
	.align		4
.L_14:
        /*0040*/ 	.word	index@(_Z15find_max_singlePfiiPi)
        /*0044*/ 	.word	0x00000000


	//----- nvinfo : EIATTR_REGCOUNT
	.align		4
.L_15:
        /*0048*/ 	.byte	0x04, 0x2f
        /*004a*/ 	.short	(.L_17 - .L_16)
	.align		4
.L_16:
        /*004c*/ 	.word	index@(_Z8find_maxPfiiPi)
        /*0050*/ 	.word	0x00000014


	//----- nvinfo : EIATTR_FRAME_SIZE
	.align		4
.L_17:
        /*0054*/ 	.byte	0x04, 0x11
        /*0056*/ 	.short	(.L_19 - .L_18)
	.align		4
.L_18:
        /*0058*/ 	.word	index@(_Z8find_maxPfiiPi)
        /*005c*/ 	.word	0x00000000


	//----- nvinfo : EIATTR_REGCOUNT
	.align		4
.L_19:
        /*0060*/ 	.byte	0x04, 0x2f
        /*0062*/ 	.short	(.L_21 - .L_20)
	.align		4
.L_20:
        /*0064*/ 	.word	index@(_Z8swap_rowPfiii)
        /*0068*/ 	.word	0x0000000c


	//----- nvinfo : EIATTR_FRAME_SIZE
	.align		4
.L_21:
        /*006c*/ 	.byte	0x04, 0x11
        /*006e*/ 	.short	(.L_23 - .L_22)
	.align		4
.L_22:
        /*0070*/ 	.word	index@(_Z8swap_rowPfiii)
        /*0074*/ 	.word	0x00000000


	//----- nvinfo : EIATTR_REGCOUNT
	.align		4
.L_23:
        /*0078*/ 	.byte	0x04, 0x2f
        /*007a*/ 	.short	(.L_25 - .L_24)
	.align		4
.L_24:
        /*007c*/ 	.word	index@(_Z8swap_onePfii)
        /*0080*/ 	.word	0x0000000c


	//----- nvinfo : EIATTR_FRAME_SIZE
	.align		4
.L_25:
        /*0084*/ 	.byte	0x04, 0x11
        /*0086*/ 	.short	(.L_27 - .L_26)
	.align		4
.L_26:
        /*0088*/ 	.word	index@(_Z8swap_onePfii)
        /*008c*/ 	.word	0x00000000


	//----- nvinfo : EIATTR_REGCOUNT
	.align		4
.L_27:
        /*0090*/ 	.byte	0x04, 0x2f
        /*0092*/ 	.short	(.L_29 - .L_28)
	.align		4
.L_28:
        /*0094*/ 	.word	index@(_Z5get_mPfS_ii)
        /*0098*/ 	.word	0x00000010


	//----- nvinfo : EIATTR_FRAME_SIZE
	.align		4
.L_29:
        /*009c*/ 	.byte	0x04, 0x11
        /*009e*/ 	.short	(.L_31 - .L_30)
	.align		4
.L_30:
        /*00a0*/ 	.word	index@($__internal_2_$__cuda_sm3x_div_rn_noftz_f32_slowpath)
        /*00a4*/ 	.word	0x00000000


	//----- nvinfo : EIATTR_FRAME_SIZE
	.align		4
.L_31:
        /*00a8*/ 	.byte	0x04, 0x11
        /*00aa*/ 	.short	(.L_33 - .L_32)
	.align		4
.L_32:
        /*00ac*/ 	.word	index@(_Z5get_mPfS_ii)
        /*00b0*/ 	.word	0x00000000


	//----- nvinfo : EIATTR_REGCOUNT
	.align		4
.L_33:
        /*00b4*/ 	.byte	0x04, 0x2f
        /*00b6*/ 	.short	(.L_35 - .L_34)
	.align		4
.L_34:
        /*00b8*/ 	.word	index@(_Z12subtract_rowPfS_S_ii)
        /*00bc*/ 	.word	0x00000012


	//----- nvinfo : EIATTR_FRAME_SIZE
	.align		4
.L_35:
        /*00c0*/ 	.byte	0x04, 0x11
        /*00c2*/ 	.short	(.L_37 - .L_36)
	.align		4
.L_36:
        /*00c4*/ 	.word	index@(_Z12subtract_rowPfS_S_ii)
        /*00c8*/ 	.word	0x00000000


	//----- nvinfo : EIATTR_REGCOUNT
	.align		4
.L_37:
        /*00cc*/ 	.byte	0x04, 0x2f
        /*00ce*/ 	.short	(.L_39 - .L_38)
	.align		4
.L_38:
        /*00d0*/ 	.word	index@(_Z19subtract_row_singlePfS_ii)
        /*00d4*/ 	.word	0x00000020


	//----- nvinfo : EIATTR_FRAME_SIZE
	.align		4
.L_39:
        /*00d8*/ 	.byte	0x04, 0x11
        /*00da*/ 	.short	(.L_41 - .L_40)
	.align		4
.L_40:
        /*00dc*/ 	.word	index@($__internal_1_$__cuda_sm3x_div_rn_noftz_f32_slowpath)
        /*00e0*/ 	.word	0x00000000


	//----- nvinfo : EIATTR_FRAME_SIZE
	.align		4
.L_41:
        /*00e4*/ 	.byte	0x04, 0x11
        /*00e6*/ 	.short	(.L_43 - .L_42)
	.align		4
.L_42:
        /*00e8*/ 	.word	index@(_Z19subtract_row_singlePfS_ii)
        /*00ec*/ 	.word	0x00000000


	//----- nvinfo : EIATTR_REGCOUNT
	.align		4
.L_43:
        /*00f0*/ 	.byte	0x04, 0x2f
        /*00f2*/ 	.short	(.L_45 - .L_44)
	.align		4
.L_44:
        /*00f4*/ 	.word	index@(_Z10back_propaPfS_S_ii)
        /*00f8*/ 	.word	0x00000010


	//----- nvinfo : EIATTR_FRAME_SIZE
	.align		4
.L_45:
        /*00fc*/ 	.byte	0x04, 0x11
        /*00fe*/ 	.short	(.L_47 - .L_46)
	.align		4
.L_46:
        /*0100*/ 	.word	index@($__internal_0_$__cuda_sm3x_div_rn_noftz_f32_slowpath)
        /*0104*/ 	.word	0x00000000


	//----- nvinfo : EIATTR_FRAME_SIZE
	.align		4
.L_47:
        /*0108*/ 	.byte	0x04, 0x11
        /*010a*/ 	.short	(.L_49 - .L_48)
	.align		4
.L_48:
        /*010c*/ 	.word	index@(_Z10back_propaPfS_S_ii)
        /*0110*/ 	.word	0x00000000


	//----- nvinfo : EIATTR_MIN_STACK_SIZE
	.align		4
.L_49:
        /*0114*/ 	.byte	0x04, 0x12
        /*0116*/ 	.short	(.L_51 - .L_50)
	.align		4
.L_50:
        /*0118*/ 	.word	index@(_Z10back_propaPfS_S_ii)
        /*011c*/ 	.word	0x00000000


	//----- nvinfo : EIATTR_MIN_STACK_SIZE
	.align		4
.L_51:
        /*0120*/ 	.byte	0x04, 0x12
        /*0122*/ 	.short	(.L_53 - .L_52)
	.align		4
.L_52:
        /*0124*/ 	.word	index@(_Z19subtract_row_singlePfS_ii)
        /*0128*/ 	.word	0x00000000


	//----- nvinfo : EIATTR_MIN_STACK_SIZE
	.align		4
.L_53:
        /*012c*/ 	.byte	0x04, 0x12
        /*012e*/ 	.short	(.L_55 - .L_54)
	.align		4
.L_54:
        /*0130*/ 	.word	index@(_Z12subtract_rowPfS_S_ii)
        /*0134*/ 	.word	0x00000000


	//----- nvinfo : EIATTR_MIN_STACK_SIZE
	.align		4
.L_55:
        /*0138*/ 	.byte	0x04, 0x12
        /*013a*/ 	.short	(.L_57 - .L_56)
	.align		4
.L_56:
        /*013c*/ 	.word	index@(_Z5get_mPfS_ii)
        /*0140*/ 	.word	0x00000000


	//----- nvinfo : EIATTR_MIN_STACK_SIZE
	.align		4
.L_57:
        /*0144*/ 	.byte	0x04, 0x12
        /*0146*/ 	.short	(.L_59 - .L_58)
	.align		4
.L_58:
        /*0148*/ 	.word	index@(_Z8swap_onePfii)
        /*014c*/ 	.word	0x00000000


	//----- nvinfo : EIATTR_MIN_STACK_SIZE
	.align		4
.L_59:
        /*0150*/ 	.byte	0x04, 0x12
        /*0152*/ 	.short	(.L_61 - .L_60)
	.align		4
.L_60:
        /*0154*/ 	.word	index@(_Z8swap_rowPfiii)
        /*0158*/ 	.word	0x00000000


	//----- nvinfo : EIATTR_MIN_STACK_SIZE
	.align		4
.L_61:
        /*015c*/ 	.byte	0x04, 0x12
        /*015e*/ 	.short	(.L_63 - .L_62)
	.align		4
.L_62:
        /*0160*/ 	.word	index@(_Z8find_maxPfiiPi)
        /*0164*/ 	.word	0x00000000


	//----- nvinfo : EIATTR_MIN_STACK_SIZE
	.align		4
.L_63:
        /*0168*/ 	.byte	0x04, 0x12
        /*016a*/ 	.short	(.L_65 - .L_64)
	.align		4
.L_64:
        /*016c*/ 	.word	index@(_Z15find_max_singlePfiiPi)
        /*0170*/ 	.word	0x00000000


	//----- nvinfo : EIATTR_MIN_STACK_SIZE
	.align		4
.L_65:
        /*0174*/ 	.byte	0x04, 0x12
        /*0176*/ 	.short	(.L_67 - .L_66)
	.align		4
.L_66:
        /*0178*/ 	.word	index@(_Z7print_bPfi)
        /*017c*/ 	.word	0x00000008


	//----- nvinfo : EIATTR_MIN_STACK_SIZE
	.align		4
.L_67:
        /*0180*/ 	.byte	0x04, 0x12
        /*0182*/ 	.short	(.L_69 - .L_68)
	.align		4
.L_68:
        /*0184*/ 	.word	index@(_Z7print_APfi)
        /*0188*/ 	.word	0x00000008
.L_69:


//--------------------- .nv.compat                --------------------------
	.section	.nv.compat,"",@"SHT_CUDA_COMPAT_INFO"
	.align	4
        /*0000*/ 	.byte	0x02, 0x09, 0x00, 0x00, 0x02, 0x02, 0x01, 0x00, 0x02, 0x05, 0x05, 0x00, 0x03, 0x07, 0x01, 0x01
        /*0010*/ 	.byte	0x02, 0x03, 0x00, 0x00, 0x02, 0x06, 0x01, 0x00, 0x04, 0x0b, 0x08, 0x00, 0x01, 0x00, 0x00, 0x00
        /*0020*/ 	.byte	0x00, 0x00, 0x00, 0x00


//--------------------- .nv.info._Z10back_propaPfS_S_ii --------------------------
	.section	.nv.info._Z10back_propaPfS_S_ii,"",@"SHT_CUDA_INFO"
	.sectionflags	@""
	.align	4


	//----- nvinfo : EIATTR_CUDA_API_VERSION
	.align		4
        /*0000*/ 	.byte	0x04, 0x37
        /*0002*/ 	.short	(.L_71 - .L_70)
.L_70:
        /*0004*/ 	.word	0x00000082


	//----- nvinfo : EIATTR_KPARAM_INFO
	.align		4
.L_71:
        /*0008*/ 	.byte	0x04, 0x17
        /*000a*/ 	.short	(.L_73 - .L_72)
.L_72:
        /*000c*/ 	.word	0x00000000
        /*0010*/ 	.short	0x0004
        /*0012*/ 	.short	0x001c
        /*0014*/ 	.byte	0x00, 0xf0, 0x11, 0x00


	//----- nvinfo : EIATTR_KPARAM_INFO
	.align		4
.L_73:
        /*0018*/ 	.byte	0x04, 0x17
        /*001a*/ 	.short	(.L_75 - .L_74)
.L_74:
        /*001c*/ 	.word	0x00000000
        /*0020*/ 	.short	0x0003
        /*0022*/ 	.short	0x0018
        /*0024*/ 	.byte	0x00, 0xf0, 0x11, 0x00


	//----- nvinfo : EIATTR_KPARAM_INFO
	.align		4
.L_75:
        /*0028*/ 	.byte	0x04, 0x17
        /*002a*/ 	.short	(.L_77 - .L_76)
.L_76:
        /*002c*/ 	.word	0x00000000
        /*0030*/ 	.short	0x0002
        /*0032*/ 	.short	0x0010
        /*0034*/ 	.byte	0x00, 0xf5, 0x21, 0x00


	//----- nvinfo : EIATTR_KPARAM_INFO
	.align		4
.L_77:
        /*0038*/ 	.byte	0x04, 0x17
        /*003a*/ 	.short	(.L_79 - .L_78)
.L_78:
        /*003c*/ 	.word	0x00000000
        /*0040*/ 	.short	0x0001
        /*0042*/ 	.short	0x0008
        /*0044*/ 	.byte	0x00, 0xf5, 0x21, 0x00


	//----- nvinfo : EIATTR_KPARAM_INFO
	.align		4
.L_79:
        /*0048*/ 	.byte	0x04, 0x17
        /*004a*/ 	.short	(.L_81 - .L_80)
.L_80:
        /*004c*/ 	.word	0x00000000
        /*0050*/ 	.short	0x0000
        /*0052*/ 	.short	0x0000
        /*0054*/ 	.byte	0x00, 0xf5, 0x21, 0x00


	//----- nvinfo : EIATTR_SPARSE_MMA_MASK
	.align		4
.L_81:
        /*0058*/ 	.byte	0x03, 0x50
        /*005a*/ 	.short	0x0000


	//----- nvinfo : EIATTR_MAXREG_COUNT
	.align		4
        /*005c*/ 	.byte	0x03, 0x1b
        /*005e*/ 	.short	0x00ff


	//----- nvinfo : EIATTR_MERCURY_ISA_VERSION
	.align		4
        /*0060*/ 	.byte	0x03, 0x5f
        /*0062*/ 	.short	0x0101


	//----- nvinfo : EIATTR_VRC_CTA_INIT_COUNT
	.align		4
        /*0064*/ 	.byte	0x02, 0x4a
	.zero		1
	.zero		1


	//----- nvinfo : EIATTR_EXIT_INSTR_OFFSETS
	.align		4
        /*0068*/ 	.byte	0x04, 0x1c
        /*006a*/ 	.short	(.L_83 - .L_82)


	//   ....[0]....
.L_82:
        /*006c*/ 	.word	0x00000260


	//   ....[1]....
        /*0070*/ 	.word	0x00000280


	//   ....[2]....
        /*0074*/ 	.word	0x000002c0


	//----- nvinfo : EIATTR_CRS_STACK_SIZE
	.align		4
.L_83:
        /*0078*/ 	.byte	0x04, 0x1e
        /*007a*/ 	.short	(.L_85 - .L_84)
.L_84:
        /*007c*/ 	.word	0x00000000


	//----- nvinfo : EIATTR_CBANK_PARAM_SIZE
	.align		4
.L_85:
        /*0080*/ 	.byte	0x03, 0x19
        /*0082*/ 	.short	0x0020


	//----- nvinfo : EIATTR_PARAM_CBANK
	.align		4
        /*0084*/ 	.byte	0x04, 0x0a
        /*0086*/ 	.short	(.L_87 - .L_86)
	.align		4
.L_86:
        /*0088*/ 	.word	index@(.nv.constant0._Z10back_propaPfS_S_ii)
        /*008c*/ 	.short	0x0380
        /*008e*/ 	.short	0x0020


	//----- nvinfo : EIATTR_SW_WAR
	.align		4
.L_87:
        /*0090*/ 	.byte	0x04, 0x36
        /*0092*/ 	.short	(.L_89 - .L_88)
.L_88:
        /*0094*/ 	.word	0x00000008
.L_89:


//--------------------- .nv.info._Z19subtract_row_singlePfS_ii --------------------------
	.section	.nv.info._Z19subtract_row_singlePfS_ii,"",@"SHT_CUDA_INFO"
	.sectionflags	@""
	.align	4


	//----- nvinfo : EIATTR_CUDA_API_VERSION
	.align		4
        /*0000*/ 	.byte	0x04, 0x37
        /*0002*/ 	.short	(.L_91 - .L_90)
.L_90:
        /*0004*/ 	.word	0x00000082


	//----- nvinfo : EIATTR_KPARAM_INFO
	.align		4
.L_91:
        /*0008*/ 	.byte	0x04, 0x17
        /*000a*/ 	.short	(.L_93 - .L_92)
.L_92:
        /*000c*/ 	.word	0x00000000
        /*0010*/ 	.short	0x0003
        /*0012*/ 	.short	0x0014
        /*0014*/ 	.byte	0x00, 0xf0, 0x11, 0x00


	//----- nvinfo : EIATTR_KPARAM_INFO
	.align		4
.L_93:
        /*0018*/ 	.byte	0x04, 0x17
        /*001a*/ 	.short	(.L_95 - .L_94)
.L_94:
        /*001c*/ 	.word	0x00000000
        /*0020*/ 	.short	0x0002
        /*0022*/ 	.short	0x0010
        /*0024*/ 	.byte	0x00, 0xf0, 0x11, 0x00


	//----- nvinfo : EIATTR_KPARAM_INFO
	.align		4
.L_95:
        /*0028*/ 	.byte	0x04, 0x17
        /*002a*/ 	.short	(.L_97 - .L_96)
.L_96:
        /*002c*/ 	.word	0x00000000
        /*0030*/ 	.short	0x0001
        /*0032*/ 	.short	0x0008
        /*0034*/ 	.byte	0x00, 0xf5, 0x21, 0x00


	//----- nvinfo : EIATTR_KPARAM_INFO
	.align		4
.L_97:
        /*0038*/ 	.byte	0x04, 0x17
        /*003a*/ 	.short	(.L_99 - .L_98)
.L_98:
        /*003c*/ 	.word	0x00000000
        /*0040*/ 	.short	0x0000
        /*0042*/ 	.short	0x0000
        /*0044*/ 	.byte	0x00, 0xf5, 0x21, 0x00


	//----- nvinfo : EIATTR_SPARSE_MMA_MASK
	.align		4
.L_99:
        /*0048*/ 	.byte	0x03, 0x50
        /*004a*/ 	.short	0x0000


	//----- nvinfo : EIATTR_MAXREG_COUNT
	.align		4
        /*004c*/ 	.byte	0x03, 0x1b
        /*004e*/ 	.short	0x00ff


	//----- nvinfo : EIATTR_MERCURY_ISA_VERSION
	.align		4
        /*0050*/ 	.byte	0x03, 0x5f
        /*0052*/ 	.short	0x0101


	//----- nvinfo : EIATTR_VRC_CTA_INIT_COUNT
	.align		4
        /*0054*/ 	.byte	0x02, 0x4a
	.zero		1
	.zero		1


	//----- nvinfo : EIATTR_EXIT_INSTR_OFFSETS
	.align		4
        /*0058*/ 	.byte	0x04, 0x1c
        /*005a*/ 	.short	(.L_101 - .L_100)


	//   ....[0]....
.L_100:
        /*005c*/ 	.word	0x00000040


	//   ....[1]....
        /*0060*/ 	.word	0x00000950


	//----- nvinfo : EIATTR_CRS_STACK_SIZE
	.align		4
.L_101:
        /*0064*/ 	.byte	0x04, 0x1e
        /*0066*/ 	.short	(.L_103 - .L_102)
.L_102:
        /*0068*/ 	.word	0x00000000


	//----- nvinfo : EIATTR_CBANK_PARAM_SIZE
	.align		4
.L_103:
        /*006c*/ 	.byte	0x03, 0x19
        /*006e*/ 	.short	0x0018


	//----- nvinfo : EIATTR_PARAM_CBANK
	.align		4
        /*0070*/ 	.byte	0x04, 0x0a
        /*0072*/ 	.short	(.L_105 - .L_104)
	.align		4
.L_104:
        /*0074*/ 	.word	index@(.nv.constant0._Z19subtract_row_singlePfS_ii)
        /*0078*/ 	.short	0x0380
        /*007a*/ 	.short	0x0018


	//----- nvinfo : EIATTR_SW_WAR
	.align		4
.L_105:
        /*007c*/ 	.byte	0x04, 0x36
        /*007e*/ 	.short	(.L_107 - .L_106)
.L_106:
        /*0080*/ 	.word	0x00000008
.L_107:


//--------------------- .nv.info._Z12subtract_rowPfS_S_ii --------------------------
	.section	.nv.info._Z12subtract_rowPfS_S_ii,"",@"SHT_CUDA_INFO"
	.sectionflags	@""
	.align	4


	//----- nvinfo : EIATTR_CUDA_API_VERSION
	.align		4
        /*0000*/ 	.byte	0x04, 0x37
        /*0002*/ 	.short	(.L_109 - .L_108)
.L_108:
        /*0004*/ 	.word	0x00000082


	//----- nvinfo : EIATTR_KPARAM_INFO
	.align		4
.L_109:
        /*0008*/ 	.byte	0x04, 0x17
        /*000a*/ 	.short	(.L_111 - .L_110)
.L_110:
        /*000c*/ 	.word	0x00000000
        /*0010*/ 	.short	0x0004
        /*0012*/ 	.short	0x001c
        /*0014*/ 	.byte	0x00, 0xf0, 0x11, 0x00


	//----- nvinfo : EIATTR_KPARAM_INFO
	.align		4
.L_111:
        /*0018*/ 	.byte	0x04, 0x17
        /*001a*/ 	.short	(.L_113 - .L_112)
.L_112:
        /*001c*/ 	.word	0x00000000
        /*0020*/ 	.short	0x0003
        /*0022*/ 	.short	0x0018
        /*0024*/ 	.byte	0x00, 0xf0, 0x11, 0x00


	//----- nvinfo : EIATTR_KPARAM_INFO
	.align		4
.L_113:
        /*0028*/ 	.byte	0x04, 0x17
        /*002a*/ 	.short	(.L_115 - .L_114)
.L_114:
        /*002c*/ 	.word	0x00000000
        /*0030*/ 	.short	0x0002
        /*0032*/ 	.short	0x0010
        /*0034*/ 	.byte	0x00, 0xf5, 0x21, 0x00


	//----- nvinfo : EIATTR_KPARAM_INFO
	.align		4
.L_115:
        /*0038*/ 	.byte	0x04, 0x17
        /*003a*/ 	.short	(.L_117 - .L_116)
.L_116:
        /*003c*/ 	.word	0x00000000
        /*0040*/ 	.short	0x0001
        /*0042*/ 	.short	0x0008
        /*0044*/ 	.byte	0x00, 0xf5, 0x21, 0x00


	//----- nvinfo : EIATTR_KPARAM_INFO
	.align		4
.L_117:
        /*0048*/ 	.byte	0x04, 0x17
        /*004a*/ 	.short	(.L_119 - .L_118)
.L_118:
        /*004c*/ 	.word	0x00000000
        /*0050*/ 	.short	0x0000
        /*0052*/ 	.short	0x0000
        /*0054*/ 	.byte	0x00, 0xf5, 0x21, 0x00


	//----- nvinfo : EIATTR_SPARSE_MMA_MASK
	.align		4
.L_119:
        /*0058*/ 	.byte	0x03, 0x50
        /*005a*/ 	.short	0x0000


	//----- nvinfo : EIATTR_MAXREG_COUNT
	.align		4
        /*005c*/ 	.byte	0x03, 0x1b
        /*005e*/ 	.short	0x00ff


	//----- nvinfo : EIATTR_MERCURY_ISA_VERSION
	.align		4
        /*0060*/ 	.byte	0x03, 0x5f
        /*0062*/ 	.short	0x0101


	//----- nvinfo : EIATTR_VRC_CTA_INIT_COUNT
	.align		4
        /*0064*/ 	.byte	0x02, 0x4a
	.zero		1
	.zero		1


	//----- nvinfo : EIATTR_EXIT_INSTR_OFFSETS
	.align		4
        /*0068*/ 	.byte	0x04, 0x1c
        /*006a*/ 	.short	(.L_121 - .L_120)


	//   ....[0]....
.L_120:
        /*006c*/ 	.word	0x000001d0


	//   ....[1]....
        /*0070*/ 	.word	0x00000270


	//----- nvinfo : EIATTR_CBANK_PARAM_SIZE
	.align		4
.L_121:
        /*0074*/ 	.byte	0x03, 0x19
        /*0076*/ 	.short	0x0020


	//----- nvinfo : EIATTR_PARAM_CBANK
	.align		4
        /*0078*/ 	.byte	0x04, 0x0a
        /*007a*/ 	.short	(.L_123 - .L_122)
	.align		4
.L_122:
        /*007c*/ 	.word	index@(.nv.constant0._Z12subtract_rowPfS_S_ii)
        /*0080*/ 	.short	0x0380
        /*0082*/ 	.short	0x0020


	//----- nvinfo : EIATTR_SW_WAR
	.align		4
.L_123:
        /*0084*/ 	.byte	0x04, 0x36
        /*0086*/ 	.short	(.L_125 - .L_124)
.L_124:
        /*0088*/ 	.word	0x00000008
.L_125:


//--------------------- .nv.info._Z5get_mPfS_ii   --------------------------
	.section	.nv.info._Z5get_mPfS_ii,"",@"SHT_CUDA_INFO"
	.sectionflags	@""
	.align	4


	//----- nvinfo : EIATTR_CUDA_API_VERSION
	.align		4
        /*0000*/ 	.byte	0x04, 0x37
        /*0002*/ 	.short	(.L_127 - .L_126)
.L_126:
        /*0004*/ 	.word	0x00000082


	//----- nvinfo : EIATTR_KPARAM_INFO
	.align		4
.L_127:
        /*0008*/ 	.byte	0x04, 0x17
        /*000a*/ 	.short	(.L_129 - .L_128)
.L_128:
        /*000c*/ 	.word	0x00000000
        /*0010*/ 	.short	0x0003
        /*0012*/ 	.short	0x0014
        /*0014*/ 	.byte	0x00, 0xf0, 0x11, 0x00


	//----- nvinfo : EIATTR_KPARAM_INFO
	.align		4
.L_129:
        /*0018*/ 	.byte	0x04, 0x17
        /*001a*/ 	.short	(.L_131 - .L_130)
.L_130:
        /*001c*/ 	.word	0x00000000
        /*0020*/ 	.short	0x0002
        /*0022*/ 	.short	0x0010
        /*0024*/ 	.byte	0x00, 0xf0, 0x11, 0x00


	//----- nvinfo : EIATTR_KPARAM_INFO
	.align		4
.L_131:
        /*0028*/ 	.byte	0x04, 0x17
        /*002a*/ 	.short	(.L_133 - .L_132)
.L_132:
        /*002c*/ 	.word	0x00000000
        /*0030*/ 	.short	0x0001
        /*0032*/ 	.short	0x0008
        /*0034*/ 	.byte	0x00, 0xf5, 0x21, 0x00


	//----- nvinfo : EIATTR_KPARAM_INFO
	.align		4
.L_133:
        /*0038*/ 	.byte	0x04, 0x17
        /*003a*/ 	.short	(.L_135 - .L_134)
.L_134:
        /*003c*/ 	.word	0x00000000
        /*0040*/ 	.short	0x0000
        /*0042*/ 	.short	0x0000
        /*0044*/ 	.byte	0x00, 0xf5, 0x21, 0x00


	//----- nvinfo : EIATTR_SPARSE_MMA_MASK
	.align		4
.L_135:
        /*0048*/ 	.byte	0x03, 0x50
        /*004a*/ 	.short	0x0000


	//----- nvinfo : EIATTR_MAXREG_COUNT
	.align		4
        /*004c*/ 	.byte	0x03, 0x1b
        /*004e*/ 	.short	0x00ff


	//----- nvinfo : EIATTR_MERCURY_ISA_VERSION
	.align		4
        /*0050*/ 	.byte	0x03, 0x5f
        /*0052*/ 	.short	0x0101


	//----- nvinfo : EIATTR_VRC_CTA_INIT_COUNT
	.align		4
        /*0054*/ 	.byte	0x02, 0x4a
	.zero		1
	.zero		1


	//----- nvinfo : EIATTR_EXIT_INSTR_OFFSETS
	.align		4
        /*0058*/ 	.byte	0x04, 0x1c
        /*005a*/ 	.short	(.L_137 - .L_136)


	//   ....[0]....
.L_136:
        /*005c*/ 	.word	0x00000080


	//   ....[1]....
        /*0060*/ 	.word	0x00000210


	//----- nvinfo : EIATTR_CRS_STACK_SIZE
	.align		4
.L_137:
        /*0064*/ 	.byte	0x04, 0x1e
        /*0066*/ 	.short	(.L_139 - .L_138)
.L_138:
        /*0068*/ 	.word	0x00000000


	//----- nvinfo : EIATTR_CBANK_PARAM_SIZE
	.align		4
.L_139:
        /*006c*/ 	.byte	0x03, 0x19
        /*006e*/ 	.short	0x0018


	//----- nvinfo : EIATTR_PARAM_CBANK
	.align		4
        /*0070*/ 	.byte	0x04, 0x0a
        /*0072*/ 	.short	(.L_141 - .L_140)
	.align		4
.L_140:
        /*0074*/ 	.word	index@(.nv.constant0._Z5get_mPfS_ii)
        /*0078*/ 	.short	0x0380
        /*007a*/ 	.short	0x0018


	//----- nvinfo : EIATTR_SW_WAR
	.align		4
.L_141:
        /*007c*/ 	.byte	0x04, 0x36
        /*007e*/ 	.short	(.L_143 - .L_142)
.L_142:
        /*0080*/ 	.word	0x00000008
.L_143:


//--------------------- .nv.info._Z8swap_onePfii  --------------------------
	.section	.nv.info._Z8swap_onePfii,"",@"SHT_CUDA_INFO"
	.sectionflags	@""
	.align	4


	//----- nvinfo : EIATTR_CUDA_API_VERSION
	.align		4
        /*0000*/ 	.byte	0x04, 0x37
        /*0002*/ 	.short	(.L_145 - .L_144)
.L_144:
        /*0004*/ 	.word	0x00000082


	//----- nvinfo : EIATTR_KPARAM_INFO
	.align		4
.L_145:
        /*0008*/ 	.byte	0x04, 0x17
        /*000a*/ 	.short	(.L_147 - .L_146)
.L_146:
        /*000c*/ 	.word	0x00000000
        /*0010*/ 	.short	0x0002
        /*0012*/ 	.short	0x000c
        /*0014*/ 	.byte	0x00, 0xf0, 0x11, 0x00


	//----- nvinfo : EIATTR_KPARAM_INFO
	.align		4
.L_147:
        /*0018*/ 	.byte	0x04, 0x17
        /*001a*/ 	.short	(.L_149 - .L_148)
.L_148:
        /*001c*/ 	.word	0x00000000
        /*0020*/ 	.short	0x0001
        /*0022*/ 	.short	0x0008
        /*0024*/ 	.byte	0x00, 0xf0, 0x11, 0x00


	//----- nvinfo : EIATTR_KPARAM_INFO
	.align		4
.L_149:
        /*0028*/ 	.byte	0x04, 0x17
        /*002a*/ 	.short	(.L_151 - .L_150)
.L_150:
        /*002c*/ 	.word	0x00000000
        /*0030*/ 	.short	0x0000
        /*0032*/ 	.short	0x0000
        /*0034*/ 	.byte	0x00, 0xf5, 0x21, 0x00


	//----- nvinfo : EIATTR_SPARSE_MMA_MASK
	.align		4
.L_151:
        /*0038*/ 	.byte	0x03, 0x50
        /*003a*/ 	.short	0x0000


	//----- nvinfo : EIATTR_MAXREG_COUNT
	.align		4
        /*003c*/ 	.byte	0x03, 0x1b
        /*003e*/ 	.short	0x00ff


	//----- nvinfo : EIATTR_MERCURY_ISA_VERSION
	.align		4
        /*0040*/ 	.byte	0x03, 0x5f
        /*0042*/ 	.short	0x0101


	//----- nvinfo : EIATTR_VRC_CTA_INIT_COUNT
	.align		4
        /*0044*/ 	.byte	0x02, 0x4a
	.zero		1
	.zero		1


	//----- nvinfo : EIATTR_EXIT_INSTR_OFFSETS
	.align		4
        /*0048*/ 	.byte	0x04, 0x1c
        /*004a*/ 	.short	(.L_153 - .L_152)


	//   ....[0]....
.L_152:
        /*004c*/ 	.word	0x000000a0


	//----- nvinfo : EIATTR_CBANK_PARAM_SIZE
	.align		4
.L_153:
        /*0050*/ 	.byte	0x03, 0x19
        /*0052*/ 	.short	0x0010


	//----- nvinfo : EIATTR_PARAM_CBANK
	.align		4
        /*0054*/ 	.byte	0x04, 0x0a
        /*0056*/ 	.short	(.L_155 - .L_154)
	.align		4
.L_154:
        /*0058*/ 	.word	index@(.nv.constant0._Z8swap_onePfii)
        /*005c*/ 	.short	0x0380
        /*005e*/ 	.short	0x0010


	//----- nvinfo : EIATTR_SW_WAR
	.align		4
.L_155:
        /*0060*/ 	.byte	0x04, 0x36
        /*0062*/ 	.short	(.L_157 - .L_156)
.L_156:
        /*0064*/ 	.word	0x00000008
.L_157:


//--------------------- .nv.info._Z8swap_rowPfiii --------------------------
	.section	.nv.info._Z8swap_rowPfiii,"",@"SHT_CUDA_INFO"
	.sectionflags	@""
	.align	4


	//----- nvinfo : EIATTR_CUDA_API_VERSION
	.align		4
        /*0000*/ 	.byte	0x04, 0x37
        /*0002*/ 	.short	(.L_159 - .L_158)
.L_158:
        /*0004*/ 	.word	0x00000082


	//----- nvinfo : EIATTR_KPARAM_INFO
	.align		4
.L_159:
        /*0008*/ 	.byte	0x04, 0x17
        /*000a*/ 	.short	(.L_161 - .L_160)
.L_160:
        /*000c*/ 	.word	0x00000000
        /*0010*/ 	.short	0x0003
        /*0012*/ 	.short	0x0010
        /*0014*/ 	.byte	0x00, 0xf0, 0x11, 0x00


	//----- nvinfo : EIATTR_KPARAM_INFO
	.align		4
.L_161:
        /*0018*/ 	.byte	0x04, 0x17
        /*001a*/ 	.short	(.L_163 - .L_162)
.L_162:
        /*001c*/ 	.word	0x00000000
        /*0020*/ 	.short	0x0002
        /*0022*/ 	.short	0x000c
        /*0024*/ 	.byte	0x00, 0xf0, 0x11, 0x00


	//----- nvinfo : EIATTR_KPARAM_INFO
	.align		4
.L_163:
        /*0028*/ 	.byte	0x04, 0x17
        /*002a*/ 	.short	(.L_165 - .L_164)
.L_164:
        /*002c*/ 	.word	0x00000000
        /*0030*/ 	.short	0x0001
        /*0032*/ 	.short	0x0008
        /*0034*/ 	.byte	0x00, 0xf0, 0x11, 0x00


	//----- nvinfo : EIATTR_KPARAM_INFO
	.align		4
.L_165:
        /*0038*/ 	.byte	0x04, 0x17
        /*003a*/ 	.short	(.L_167 - .L_166)
.L_166:
        /*003c*/ 	.word	0x00000000
        /*0040*/ 	.short	0x0000
        /*0042*/ 	.short	0x0000
        /*0044*/ 	.byte	0x00, 0xf5, 0x21, 0x00


	//----- nvinfo : EIATTR_SPARSE_MMA_MASK
	.align		4
.L_167:
        /*0048*/ 	.byte	0x03, 0x50
        /*004a*/ 	.short	0x0000


	//----- nvinfo : EIATTR_MAXREG_COUNT
	.align		4
        /*004c*/ 	.byte	0x03, 0x1b
        /*004e*/ 	.short	0x00ff


	//----- nvinfo : EIATTR_MERCURY_ISA_VERSION
	.align		4
        /*0050*/ 	.byte	0x03, 0x5f
        /*0052*/ 	.short	0x0101


	//----- nvinfo : EIATTR_VRC_CTA_INIT_COUNT
	.align		4
        /*0054*/ 	.byte	0x02, 0x4a
	.zero		1
	.zero		1


	//----- nvinfo : EIATTR_EXIT_INSTR_OFFSETS
	.align		4
        /*0058*/ 	.byte	0x04, 0x1c
        /*005a*/ 	.short	(.L_169 - .L_168)


	//   ....[0]....
.L_168:
        /*005c*/ 	.word	0x00000070


	//   ....[1]....
        /*0060*/ 	.word	0x00000130


	//----- nvinfo : EIATTR_CBANK_PARAM_SIZE
	.align		4
.L_169:
        /*0064*/ 	.byte	0x03, 0x19
        /*0066*/ 	.short	0x0014


	//----- nvinfo : EIATTR_PARAM_CBANK
	.align		4
        /*0068*/ 	.byte	0x04, 0x0a
        /*006a*/ 	.short	(.L_171 - .L_170)
	.align		4
.L_170:
        /*006c*/ 	.word	index@(.nv.constant0._Z8swap_rowPfiii)
        /*0070*/ 	.short	0x0380
        /*0072*/ 	.short	0x0014


	//----- nvinfo : EIATTR_SW_WAR
	.align		4
.L_171:
        /*0074*/ 	.byte	0x04, 0x36
        /*0076*/ 	.short	(.L_173 - .L_172)
.L_172:
        /*0078*/ 	.word	0x00000008
.L_173:


//--------------------- .nv.info._Z8find_maxPfiiPi --------------------------
	.section	.nv.info._Z8find_maxPfiiPi,"",@"SHT_CUDA_INFO"
	.sectionflags	@""
	.align	4


	//----- nvinfo : EIATTR_CUDA_API_VERSION
	.align		4
        /*0000*/ 	.byte	0x04, 0x37
        /*0002*/ 	.short	(.L_175 - .L_174)
.L_174:
        /*0004*/ 	.word	0x00000082


	//----- nvinfo : EIATTR_KPARAM_INFO
	.align		4
.L_175:
        /*0008*/ 	.byte	0x04, 0x17
        /*000a*/ 	.short	(.L_177 - .L_176)
.L_176:
        /*000c*/ 	.word	0x00000000
        /*0010*/ 	.short	0x0003
        /*0012*/ 	.short	0x0010
        /*0014*/ 	.byte	0x00, 0xf5, 0x21, 0x00


	//----- nvinfo : EIATTR_KPARAM_INFO
	.align		4
.L_177:
        /*0018*/ 	.byte	0x04, 0x17
        /*001a*/ 	.short	(.L_179 - .L_178)
.L_178:
        /*001c*/ 	.word	0x00000000
        /*0020*/ 	.short	0x0002
        /*0022*/ 	.short	0x000c
        /*0024*/ 	.byte	0x00, 0xf0, 0x11, 0x00


	//----- nvinfo : EIATTR_KPARAM_INFO
	.align		4
.L_179:
        /*0028*/ 	.byte	0x04, 0x17
        /*002a*/ 	.short	(.L_181 - .L_180)
.L_180:
        /*002c*/ 	.word	0x00000000
        /*0030*/ 	.short	0x0001
        /*0032*/ 	.short	0x0008
        /*0034*/ 	.byte	0x00, 0xf0, 0x11, 0x00


	//----- nvinfo : EIATTR_KPARAM_INFO
	.align		4
.L_181:
        /*0038*/ 	.byte	0x04, 0x17
        /*003a*/ 	.short	(.L_183 - .L_182)
.L_182:
        /*003c*/ 	.word	0x00000000
        /*0040*/ 	.short	0x0000
        /*0042*/ 	.short	0x0000
        /*0044*/ 	.byte	0x00, 0xf5, 0x21, 0x00


	//----- nvinfo : EIATTR_SPARSE_MMA_MASK
	.align		4
.L_183:
        /*0048*/ 	.byte	0x03, 0x50
        /*004a*/ 	.short	0x0000


	//----- nvinfo : EIATTR_MAXREG_COUNT
	.align		4
        /*004c*/ 	.byte	0x03, 0x1b
        /*004e*/ 	.short	0x00ff


	//----- nvinfo : EIATTR_NUM_BARRIERS
	.align		4
        /*0050*/ 	.byte	0x02, 0x4c
        /*0052*/ 	.byte	0x01
	.zero		1


	//----- nvinfo : EIATTR_MERCURY_ISA_VERSION
	.align		4
        /*0054*/ 	.byte	0x03, 0x5f
        /*0056*/ 	.short	0x0101


	//----- nvinfo : EIATTR_VRC_CTA_INIT_COUNT
	.align		4
        /*0058*/ 	.byte	0x02, 0x4a
	.zero		1
	.zero		1


	//----- nvinfo : EIATTR_EXIT_INSTR_OFFSETS
	.align		4
        /*005c*/ 	.byte	0x04, 0x1c
        /*005e*/ 	.short	(.L_185 - .L_184)


	//   ....[0]....
.L_184:
        /*0060*/ 	.word	0x000001d0


	//   ....[1]....
        /*0064*/ 	.word	0x00000340


	//   ....[2]....
        /*0068*/ 	.word	0x00000390


	//----- nvinfo : EIATTR_CRS_STACK_SIZE
	.align		4
.L_185:
        /*006c*/ 	.byte	0x04, 0x1e
        /*006e*/ 	.short	(.L_187 - .L_186)
.L_186:
        /*0070*/ 	.word	0x00000000


	//----- nvinfo : EIATTR_CBANK_PARAM_SIZE
	.align		4
.L_187:
        /*0074*/ 	.byte	0x03, 0x19
        /*0076*/ 	.short	0x0018


	//----- nvinfo : EIATTR_PARAM_CBANK
	.align		4
        /*0078*/ 	.byte	0x04, 0x0a
        /*007a*/ 	.short	(.L_189 - .L_188)
	.align		4
.L_188:
        /*007c*/ 	.word	index@(.nv.constant0._Z8find_maxPfiiPi)
        /*0080*/ 	.short	0x0380
        /*0082*/ 	.short	0x0018


	//----- nvinfo : EIATTR_SW_WAR
	.align		4
.L_189:
        /*0084*/ 	.byte	0x04, 0x36
        /*0086*/ 	.short	(.L_191 - .L_190)
.L_190:
        /*0088*/ 	.word	0x00000008
.L_191:


//--------------------- .nv.info._Z15find_max_singlePfiiPi --------------------------
	.section	.nv.info._Z15find_max_singlePfiiPi,"",@"SHT_CUDA_INFO"
	.sectionflags	@""
	.align	4


	//----- nvinfo : EIATTR_CUDA_API_VERSION
	.align		4
        /*0000*/ 	.byte	0x04, 0x37
        /*0002*/ 	.short	(.L_193 - .L_192)
.L_192:
        /*0004*/ 	.word	0x00000082


	//----- nvinfo : EIATTR_KPARAM_INFO
	.align		4
.L_193:
        /*0008*/ 	.byte	0x04, 0x17
        /*000a*/ 	.short	(.L_195 - .L_194)
.L_194:
        /*000c*/ 	.word	0x00000000
        /*0010*/ 	.short	0x0003
        /*0012*/ 	.short	0x0010
        /*0014*/ 	.byte	0x00, 0xf5, 0x21, 0x00


	//----- nvinfo : EIATTR_KPARAM_INFO
	.align		4
.L_195:
        /*0018*/ 	.byte	0x04, 0x17
        /*001a*/ 	.short	(.L_197 - .L_196)
.L_196:
        /*001c*/ 	.word	0x00000000
        /*0020*/ 	.short	0x0002
        /*0022*/ 	.short	0x000c
        /*0024*/ 	.byte	0x00, 0xf0, 0x11, 0x00


	//----- nvinfo : EIATTR_KPARAM_INFO
	.align		4
.L_197:
        /*0028*/ 	.byte	0x04, 0x17
        /*002a*/ 	.short	(.L_199 - .L_198)
.L_198:
        /*002c*/ 	.word	0x00000000
        /*0030*/ 	.short	0x0001
        /*0032*/ 	.short	0x0008
        /*0034*/ 	.byte	0x00, 0xf0, 0x11, 0x00


	//----- nvinfo : EIATTR_KPARAM_INFO
	.align		4
.L_199:
        /*0038*/ 	.byte	0x04, 0x17
        /*003a*/ 	.short	(.L_201 - .L_200)
.L_200:
        /*003c*/ 	.word	0x00000000
        /*0040*/ 	.short	0x0000
        /*0042*/ 	.short	0x0000
        /*0044*/ 	.byte	0x00, 0xf5, 0x21, 0x00


	//----- nvinfo : EIATTR_SPARSE_MMA_MASK
	.align		4
.L_201:
        /*0048*/ 	.byte	0x03, 0x50
        /*004a*/ 	.short	0x0000


	//----- nvinfo : EIATTR_MAXREG_COUNT
	.align		4
        /*004c*/ 	.byte	0x03, 0x1b
        /*004e*/ 	.short	0x00ff


	//----- nvinfo : EIATTR_MERCURY_ISA_VERSION
	.align		4
        /*0050*/ 	.byte	0x03, 0x5f
        /*0052*/ 	.short	0x0101


	//----- nvinfo : EIATTR_VRC_CTA_INIT_COUNT
	.align		4
        /*0054*/ 	.byte	0x02, 0x4a
	.zero		1
	.zero		1


	//----- nvinfo : EIATTR_EXIT_INSTR_OFFSETS
	.align		4
        /*0058*/ 	.byte	0x04, 0x1c
        /*005a*/ 	.short	(.L_203 - .L_202)


	//   ....[0]....
.L_202:
        /*005c*/ 	.word	0x00000c40


	//----- nvinfo : EIATTR_CBANK_PARAM_SIZE
	.align		4
.L_203:
        /*0060*/ 	.byte	0x03, 0x19
        /*0062*/ 	.short	0x0018


	//----- nvinfo : EIATTR_PARAM_CBANK
	.align		4
        /*0064*/ 	.byte	0x04, 0x0a
        /*0066*/ 	.short	(.L_205 - .L_204)
	.align		4
.L_204:
        /*0068*/ 	.word	index@(.nv.constant0._Z15find_max_singlePfiiPi)
        /*006c*/ 	.short	0x0380
        /*006e*/ 	.short	0x0018


	//----- nvinfo : EIATTR_SW_WAR
	.align		4
.L_205:
        /*0070*/ 	.byte	0x04, 0x36
        /*0072*/ 	.short	(.L_207 - .L_206)
.L_206:
        /*0074*/ 	.word	0x00000008
.L_207:


//--------------------- .nv.info._Z7print_bPfi    --------------------------
	.section	.nv.info._Z7print_bPfi,"",@"SHT_CUDA_INFO"
	.sectionflags	@""
	.align	4


	//----- nvinfo : EIATTR_CUDA_API_VERSION
	.align		4
        /*0000*/ 	.byte	0x04, 0x37
        /*0002*/ 	.short	(.L_209 - .L_208)
.L_208:
        /*0004*/ 	.word	0x00000082


	//----- nvinfo : EIATTR_KPARAM_INFO
	.align		4
.L_209:
        /*0008*/ 	.byte	0x04, 0x17
        /*000a*/ 	.short	(.L_211 - .L_210)
.L_210:
        /*000c*/ 	.word	0x00000000
        /*0010*/ 	.short	0x0001
        /*0012*/ 	.short	0x0008
        /*0014*/ 	.byte	0x00, 0xf0, 0x11, 0x00


	//----- nvinfo : EIATTR_KPARAM_INFO
	.align		4
.L_211:
        /*0018*/ 	.byte	0x04, 0x17
        /*001a*/ 	.short	(.L_213 - .L_212)
.L_212:
        /*001c*/ 	.word	0x00000000
        /*0020*/ 	.short	0x0000
        /*0022*/ 	.short	0x0000
        /*0024*/ 	.byte	0x00, 0xf5, 0x21, 0x00


	//----- nvinfo : EIATTR_SPARSE_MMA_MASK
	.align		4
.L_213:
        /*0028*/ 	.byte	0x03, 0x50
        /*002a*/ 	.short	0x0000


	//----- nvinfo : EIATTR_MAXREG_COUNT
	.align		4
        /*002c*/ 	.byte	0x03, 0x1b
        /*002e*/ 	.short	0x00ff


	//----- nvinfo : EIATTR_EXTERNS
	.align		4
        /*0030*/ 	.byte	0x04, 0x0f
        /*0032*/ 	.short	(.L_215 - .L_214)


	//   ....[0]....
	.align		4
.L_214:
        /*0034*/ 	.word	index@(vprintf)


	//----- nvinfo : EIATTR_MERCURY_ISA_VERSION
	.align		4
.L_215:
        /*0038*/ 	.byte	0x03, 0x5f
        /*003a*/ 	.short	0x0101


	//----- nvinfo : EIATTR_VRC_CTA_INIT_COUNT
	.align		4
        /*003c*/ 	.byte	0x02, 0x4a
	.zero		1
	.zero		1


	//----- nvinfo : EIATTR_SYSCALL_OFFSETS
	.align		4
        /*0040*/ 	.byte	0x04, 0x46
        /*0042*/ 	.short	(.L_217 - .L_216)


	//   ....[0]....
.L_216:
        /*0044*/ 	.word	0x000000d0


	//   ....[1]....
        /*0048*/ 	.word	0x000002e0


	//   ....[2]....
        /*004c*/ 	.word	0x000003b0


	//   ....[3]....
        /*0050*/ 	.word	0x00000480


	//   ....[4]....
        /*0054*/ 	.word	0x00000550


	//   ....[5]....
        /*0058*/ 	.word	0x00000620


	//   ....[6]....
        /*005c*/ 	.word	0x000006f0


	//   ....[7]....
        /*0060*/ 	.word	0x000007c0


	//   ....[8]....
        /*0064*/ 	.word	0x00000890


	//   ....[9]....
        /*0068*/ 	.word	0x00000960


	//   ....[10]....
        /*006c*/ 	.word	0x00000a30


	//   ....[11]....
        /*0070*/ 	.word	0x00000b00


	//   ....[12]....
        /*0074*/ 	.word	0x00000bd0


	//   ....[13]....
        /*0078*/ 	.word	0x00000ca0


	//   ....[14]....
        /*007c*/ 	.word	0x00000d70


	//   ....[15]....
        /*0080*/ 	.word	0x00000e40


	//   ....[16]....
        /*0084*/ 	.word	0x00000f10


	//   ....[17]....
        /*0088*/ 	.word	0x000010d0


	//   ....[18]....
        /*008c*/ 	.word	0x000011a0


	//   ....[19]....
        /*0090*/ 	.word	0x00001270


	//   ....[20]....
        /*0094*/ 	.word	0x00001340


	//   ....[21]....
        /*0098*/ 	.word	0x00001410


	//   ....[22]....
        /*009c*/ 	.word	0x000014e0


	//   ....[23]....
        /*00a0*/ 	.word	0x000015b0


	//   ....[24]....
        /*00a4*/ 	.word	0x00001680


	//   ....[25]....
        /*00a8*/ 	.word	0x000017f0


	//   ....[26]....
        /*00ac*/ 	.word	0x000018c0


	//   ....[27]....
        /*00b0*/ 	.word	0x00001990


	//   ....[28]....
        /*00b4*/ 	.word	0x00001a60


	//   ....[29]....
        /*00b8*/ 	.word	0x00001bd0


	//   ....[30]....
        /*00bc*/ 	.word	0x00001ca0


	//   ....[31]....
        /*00c0*/ 	.word	0x00001d10


	//----- nvinfo : EIATTR_EXIT_INSTR_OFFSETS
	.align		4
.L_217:
        /*00c4*/ 	.byte	0x04, 0x1c
        /*00c6*/ 	.short	(.L_219 - .L_218)


	//   ....[0]....
.L_218:
        /*00c8*/ 	.word	0x00001d20


	//----- nvinfo : EIATTR_CRS_STACK_SIZE
	.align		4
.L_219:
        /*00cc*/ 	.byte	0x04, 0x1e
        /*00ce*/ 	.short	(.L_221 - .L_220)
.L_220:
        /*00d0*/ 	.word	0x00000000


	//----- nvinfo : EIATTR_CBANK_PARAM_SIZE
	.align		4
.L_221:
        /*00d4*/ 	.byte	0x03, 0x19
        /*00d6*/ 	.short	0x000c


	//----- nvinfo : EIATTR_PARAM_CBANK
	.align		4
        /*00d8*/ 	.byte	0x04, 0x0a
        /*00da*/ 	.short	(.L_223 - .L_222)
	.align		4
.L_222:
        /*00dc*/ 	.word	index@(.nv.constant0._Z7print_bPfi)
        /*00e0*/ 	.short	0x0380
        /*00e2*/ 	.short	0x000c


	//----- nvinfo : EIATTR_SW_WAR
	.align		4
.L_223:
        /*00e4*/ 	.byte	0x04, 0x36
        /*00e6*/ 	.short	(.L_225 - .L_224)
.L_224:
        /*00e8*/ 	.word	0x00000008
.L_225:


//--------------------- .nv.info._Z7print_APfi    --------------------------
	.section	.nv.info._Z7print_APfi,"",@"SHT_CUDA_INFO"
	.sectionflags	@""
	.align	4


	//----- nvinfo : EIATTR_CUDA_API_VERSION
	.align		4
        /*0000*/ 	.byte	0x04, 0x37
        /*0002*/ 	.short	(.L_227 - .L_226)
.L_226:
        /*0004*/ 	.word	0x00000082


	//----- nvinfo : EIATTR_KPARAM_INFO
	.align		4
.L_227:
        /*0008*/ 	.byte	0x04, 0x17
        /*000a*/ 	.short	(.L_229 - .L_228)
.L_228:
        /*000c*/ 	.word	0x00000000
        /*0010*/ 	.short	0x0001
        /*0012*/ 	.short	0x0008
        /*0014*/ 	.byte	0x00, 0xf0, 0x11, 0x00


	//----- nvinfo : EIATTR_KPARAM_INFO
	.align		4
.L_229:
        /*0018*/ 	.byte	0x04, 0x17
        /*001a*/ 	.short	(.L_231 - .L_230)
.L_230:
        /*001c*/ 	.word	0x00000000
        /*0020*/ 	.short	0x0000
        /*0022*/ 	.short	0x0000
        /*0024*/ 	.byte	0x00, 0xf5, 0x21, 0x00


	//----- nvinfo : EIATTR_SPARSE_MMA_MASK
	.align		4
.L_231:
        /*0028*/ 	.byte	0x03, 0x50
        /*002a*/ 	.short	0x0000


	//----- nvinfo : EIATTR_MAXREG_COUNT
	.align		4
        /*002c*/ 	.byte	0x03, 0x1b
        /*002e*/ 	.short	0x00ff


	//----- nvinfo : EIATTR_EXTERNS
	.align		4
        /*0030*/ 	.byte	0x04, 0x0f
        /*0032*/ 	.short	(.L_233 - .L_232)


	//   ....[0]....
	.align		4
.L_232:
        /*0034*/ 	.word	index@(vprintf)


	//----- nvinfo : EIATTR_MERCURY_ISA_VERSION
	.align		4
.L_233:
        /*0038*/ 	.byte	0x03, 0x5f
        /*003a*/ 	.short	0x0101


	//----- nvinfo : EIATTR_VRC_CTA_INIT_COUNT
	.align		4
        /*003c*/ 	.byte	0x02, 0x4a
	.zero		1
	.zero		1


	//----- nvinfo : EIATTR_SYSCALL_OFFSETS
	.align		4
        /*0040*/ 	.byte	0x04, 0x46
        /*0042*/ 	.short	(.L_235 - .L_234)


	//   ....[0]....
.L_234:
        /*0044*/ 	.word	0x000000d0


	//   ....[1]....
        /*0048*/ 	.word	0x00000340


	//   ....[2]....
        /*004c*/ 	.word	0x00000420


	//   ....[3]....
        /*0050*/ 	.word	0x000004f0


	//   ....[4]....
        /*0054*/ 	.word	0x000005c0


	//   ....[5]....
        /*0058*/ 	.word	0x00000690


	//   ....[6]....
        /*005c*/ 	.word	0x00000760


	//   ....[7]....
        /*0060*/ 	.word	0x00000830


	//   ....[8]....
        /*0064*/ 	.word	0x00000900


	//   ....[9]....
        /*0068*/ 	.word	0x000009d0


	//   ....[10]....
        /*006c*/ 	.word	0x00000aa0


	//   ....[11]....
        /*0070*/ 	.word	0x00000b70


	//   ....[12]....
        /*0074*/ 	.word	0x00000c40


	//   ....[13]....
        /*0078*/ 	.word	0x00000d10


	//   ....[14]....
        /*007c*/ 	.word	0x00000de0


	//   ....[15]....
        /*0080*/ 	.word	0x00000eb0


	//   ....[16]....
        /*0084*/ 	.word	0x00000f80


	//   ....[17]....
        /*0088*/ 	.word	0x000011a0


	//   ....[18]....
        /*008c*/ 	.word	0x000012f0


	//   ....[19]....
        /*0090*/ 	.word	0x000013c0


	//   ....[20]....
        /*0094*/ 	.word	0x00001490


	//   ....[21]....
        /*0098*/ 	.word	0x00001560


	//   ....[22]....
        /*009c*/ 	.word	0x00001630


	//   ....[23]....
        /*00a0*/ 	.word	0x00001700


	//   ....[24]....
        /*00a4*/ 	.word	0x000017d0


	//   ....[25]....
        /*00a8*/ 	.word	0x00001970


	//   ....[26]....
        /*00ac*/ 	.word	0x00001aa0


	//   ....[27]....
        /*00b0*/ 	.word	0x00001b70


	//   ....[28]....
        /*00b4*/ 	.word	0x00001c40


	//   ....[29]....
        /*00b8*/ 	.word	0x00001dd0


	//   ....[30]....
        /*00bc*/ 	.word	0x00001f50


	//   ....[31]....
        /*00c0*/ 	.word	0x00002040


	//   ....[32]....
        /*00c4*/ 	.word	0x000020c0


	//   ....[33]....
        /*00c8*/ 	.word	0x00002170


	//----- nvinfo : EIATTR_EXIT_INSTR_OFFSETS
	.align		4
.L_235:
        /*00cc*/ 	.byte	0x04, 0x1c
        /*00ce*/ 	.short	(.L_237 - .L_236)


	//   ....[0]....
.L_236:
        /*00d0*/ 	.word	0x00002180


	//----- nvinfo : EIATTR_CRS_STACK_SIZE
	.align		4
.L_237:
        /*00d4*/ 	.byte	0x04, 0x1e
        /*00d6*/ 	.short	(.L_239 - .L_238)
.L_238:
        /*00d8*/ 	.word	0x00000000


	//----- nvinfo : EIATTR_CBANK_PARAM_SIZE
	.align		4
.L_239:
        /*00dc*/ 	.byte	0x03, 0x19
        /*00de*/ 	.short	0x000c


	//----- nvinfo : EIATTR_PARAM_CBANK
	.align		4
        /*00e0*/ 	.byte	0x04, 0x0a
        /*00e2*/ 	.short	(.L_241 - .L_240)
	.align		4
.L_240:
        /*00e4*/ 	.word	index@(.nv.constant0._Z7print_APfi)
        /*00e8*/ 	.short	0x0380
        /*00ea*/ 	.short	0x000c


	//----- nvinfo : EIATTR_SW_WAR
	.align		4
.L_241:
        /*00ec*/ 	.byte	0x04, 0x36
        /*00ee*/ 	.short	(.L_243 - .L_242)
.L_242:
        /*00f0*/ 	.word	0x00000008
.L_243:


//--------------------- .nv.callgraph             --------------------------
	.section	.nv.callgraph,"",@"SHT_CUDA_CALLGRAPH"
	.align	4
	.sectionentsize	8
	.align		4
        /*0000*/ 	.word	0x00000000
	.align		4
        /*0004*/ 	.word	0xffffffff
	.align		4
        /*0008*/ 	.word	index@(_Z7print_bPfi)
	.align		4
        /*000c*/ 	.word	index@(vprintf)
	.align		4
        /*0010*/ 	.word	index@(_Z7print_APfi)
	.align		4
        /*0014*/ 	.word	index@(vprintf)
	.align		4
        /*0018*/ 	.word	0x00000000
	.align		4
        /*001c*/ 	.word	0xfffffffe
	.align		4
        /*0020*/ 	.word	0x00000000
	.align		4
        /*0024*/ 	.word	0xfffffffd
	.align		4
        /*0028*/ 	.word	0x00000000
	.align		4
        /*002c*/ 	.word	0xfffffffc


//--------------------- .nv.constant4             --------------------------
	.section	.nv.constant4,"a",@progbits
	.align	8
	.align		8
.nv.constant4:
        /*0000*/ 	.dword	$str
	.align		8
        /*0008*/ 	.dword	$str$1
	.align		8
        /*0010*/ 	.dword	$str$2
	.align		8
        /*0018*/ 	.dword	$str$3
	.align		8
        /*0020*/ 	.dword	vprintf


//--------------------- .text._Z10back_propaPfS_S_ii --------------------------
	.section	.text._Z10back_propaPfS_S_ii,"ax",@progbits
	.align	128
        .global         _Z10back_propaPfS_S_ii
        .type           _Z10back_propaPfS_S_ii,@function
        .size           _Z10back_propaPfS_S_ii,(.L_x_136 - _Z10back_propaPfS_S_ii)
        .other          _Z10back_propaPfS_S_ii,@"STO_CUDA_ENTRY STV_DEFAULT"
_Z10back_propaPfS_S_ii:
.text._Z10back_propaPfS_S_ii:
[----:B------:R-:W-:Y:S08]  /*0000*/  LDC R1, c[0x0][0x37c] ;  /* 0x0000df00ff017b82 */ /* 0x000ff00000000800 */
[----:B------:R-:W0:Y:S01]  /*0010*/  LDC.64 R6, c[0x0][0x398] ;  /* 0x0000e600ff067b82 */ /* 0x000e220000000a00 */
[----:B------:R-:W1:Y:S07]  /*0020*/  LDCU.64 UR4, c[0x0][0x358] ;  /* 0x00006b00ff0477ac */ /* 0x000e6e0008000a00 */
[----:B------:R-:W2:Y:S08]  /*0030*/  LDC.64 R2, c[0x0][0x380] ;  /* 0x0000e000ff027b82 */ /* 0x000eb00000000a00 */
[----:B------:R-:W3:Y:S01]  /*0040*/  LDC.64 R4, c[0x0][0x390] ;  /* 0x0000e400ff047b82 */ /* 0x000ee20000000a00 */
[----:B0-----:R-:W-:-:S04]  /*0050*/  IMAD R7, R6, R7, R6 ;  /* 0x0000000706077224 */ /* 0x001fc800078e0206 */
[----:B--2---:R-:W-:-:S06]  /*0060*/  IMAD.WIDE R2, R7, 0x4, R2 ;  /* 0x0000000407027825 */ /* 0x004fcc00078e0202 */
[----:B-1----:R0:W2:Y:S01]  /*0070*/  LDG.E R3, desc[UR4][R2.64] ;  /* 0x0000000402037981 */ /* 0x0020a2000c1e1900 */
[----:B---3--:R-:W-:-:S05]  /*0080*/  IMAD.WIDE R4, R6, 0x4, R4 ;  /* 0x0000000406047825 */ /* 0x008fca00078e0204 */
[----:B------:R-:W3:Y:S01]  /*0090*/  LDG.E R0, desc[UR4][R4.64] ;  /* 0x0000000404007981 */ /* 0x000ee2000c1e1900 */
[----:B------:R-:W0:Y:S01]  /*00a0*/  S2UR UR6, SR_CTAID.X ;  /* 0x00000000000679c3 */ /* 0x000e220000002500 */
[----:B------:R-:W0:Y:S07]  /*00b0*/  S2R R9, SR_TID.X ;  /* 0x0000000000097919 */ /* 0x000e2e0000002100 */
[----:B------:R-:W0:Y:S02]  /*00c0*/  LDC R10, c[0x0][0x360] ;  /* 0x0000d800ff0a7b82 */ /* 0x000e240000000800 */
[----:B0-----:R-:W-:Y:S01]  /*00d0*/  IMAD R2, R10, UR6, R9 ;  /* 0x000000060a027c24 */ /* 0x001fe2000f8e0209 */
[----:B--2---:R-:W0:Y:S08]  /*00e0*/  MUFU.RCP R6, R3 ;  /* 0x0000000300067308 */ /* 0x004e300000001000 */
[----:B---3--:R-:W1:Y:S01]  /*00f0*/  FCHK P0, R0, R3 ;  /* 0x0000000300007302 */ /* 0x008e620000000000 */
[----:B0-----:R-:W-:-:S04]  /*0100*/  FFMA R7, -R3, R6, 1 ;  /* 0x3f80000003077423 */ /* 0x001fc80000000106 */
[----:B------:R-:W-:-:S04]  /*0110*/  FFMA R7, R6, R7, R6 ;  /* 0x0000000706077223 */ /* 0x000fc80000000006 */
[----:B------:R-:W-:-:S04]  /*0120*/  FFMA R6, R0, R7, RZ ;  /* 0x0000000700067223 */ /* 0x000fc800000000ff */
[----:B------:R-:W-:-:S04]  /*0130*/  FFMA R8, -R3, R6, R0 ;  /* 0x0000000603087223 */ /* 0x000fc80000000100 */
[----:B------:R-:W-:Y:S01]  /*0140*/  FFMA R9, R7, R8, R6 ;  /* 0x0000000807097223 */ /* 0x000fe20000000006 */
[----:B-1----:R-:W-:Y:S06]  /*0150*/  @!P0 BRA `(.L_x_0) ;  /* 0x00000000000c8947 */ /* 0x002fec0003800000 */
[----:B------:R-:W-:-:S07]  /*0160*/  MOV R4, 0x180 ;  /* 0x0000018000047802 */ /* 0x000fce0000000f00 */
[----:B------:R-:W-:Y:S05]  /*0170*/  CALL.REL.NOINC `($__internal_0_$__cuda_sm3x_div_rn_noftz_f32_slowpath) ;  /* 0x0000000000547944 */ /* 0x000fea0003c00000 */
[----:B------:R-:W-:-:S07]  /*0180*/  IMAD.MOV.U32 R9, RZ, RZ, R0 ;  /* 0x000000ffff097224 */ /* 0x000fce00078e0000 */
.L_x_0:
[----:B------:R-:W0:Y:S02]  /*0190*/  LDC R11, c[0x0][0x398] ;  /* 0x0000e600ff0b7b82 */ /* 0x000e240000000800 */
[----:B0-----:R-:W-:-:S13]  /*01a0*/  ISETP.GE.AND P0, PT, R2, R11, PT ;  /* 0x0000000b0200720c */ /* 0x001fda0003f06270 */
[----:B------:R-:W-:Y:S05]  /*01b0*/  @P0 BRA `(.L_x_1) ;  /* 0x00000000002c0947 */ /* 0x000fea0003800000 */
[----:B------:R-:W0:Y:S01]  /*01c0*/  LDC.64 R4, c[0x0][0x390] ;  /* 0x0000e400ff047b82 */ /* 0x000e220000000a00 */
[----:B------:R-:W1:Y:S07]  /*01d0*/  LDCU UR6, c[0x0][0x39c] ;  /* 0x00007380ff0677ac */ /* 0x000e6e0008000800 */
[----:B------:R-:W2:Y:S01]  /*01e0*/  LDC.64 R6, c[0x0][0x380] ;  /* 0x0000e000ff067b82 */ /* 0x000ea20000000a00 */
[C---:B-1----:R-:W-:Y:S02]  /*01f0*/  IMAD R3, R2.reuse, UR6, R11 ;  /* 0x0000000602037c24 */ /* 0x042fe4000f8e020b */
[----:B0-----:R-:W-:-:S04]  /*0200*/  IMAD.WIDE.U32 R4, R2, 0x4, R4 ;  /* 0x0000000402047825 */ /* 0x001fc800078e0004 */
[----:B--2---:R-:W-:Y:S02]  /*0210*/  IMAD.WIDE R2, R3, 0x4, R6 ;  /* 0x0000000403027825 */ /* 0x004fe400078e0206 */
[----:B------:R-:W2:Y:S04]  /*0220*/  LDG.E R7, desc[UR4][R4.64] ;  /* 0x0000000404077981 */ /* 0x000ea8000c1e1900 */
[----:B------:R-:W2:Y:S02]  /*0230*/  LDG.E R2, desc[UR4][R2.64] ;  /* 0x0000000402027981 */ /* 0x000ea4000c1e1900 */
[----:B--2---:R-:W-:-:S05]  /*0240*/  FFMA R7, R2, -R9, R7 ;  /* 0x8000000902077223 */ /* 0x004fca0000000007 */
[----:B------:R-:W-:Y:S01]  /*0250*/  STG.E desc[UR4][R4.64], R7 ;  /* 0x0000000704007986 */ /* 0x000fe2000c101904 */
[----:B------:R-:W-:Y:S05]  /*0260*/  EXIT ;  /* 0x000000000000794d */ /* 0x000fea0003800000 */
.L_x_1:
[----:B------:R-:W-:-:S13]  /*0270*/  ISETP.NE.AND P0, PT, R2, R11, PT ;  /* 0x0000000b0200720c */ /* 0x000fda0003f05270 */
[----:B------:R-:W-:Y:S05]  /*0280*/  @P0 EXIT ;  /* 0x000000000000094d */ /* 0x000fea0003800000 */
[----:B------:R-:W0:Y:S02]  /*0290*/  LDC.64 R2, c[0x0][0x388] ;  /* 0x0000e200ff027b82 */ /* 0x000e240000000a00 */
[----:B0-----:R-:W-:-:S05]  /*02a0*/  IMAD.WIDE.U32 R2, R11, 0x4, R2 ;  /* 0x000000040b027825 */ /* 0x001fca00078e0002 */
[----:B------:R-:W-:Y:S01]  /*02b0*/  STG.E desc[UR4][R2.64], R9 ;  /* 0x0000000902007986 */ /* 0x000fe2000c101904 */
[----:B------:R-:W-:Y:S05]  /*02c0*/  EXIT ;  /* 0x000000000000794d */ /* 0x000fea0003800000 */
        .weak           $__internal_0_$__cuda_sm3x_div_rn_noftz_f32_slowpath
        .type           $__internal_0_$__cuda_sm3x_div_rn_noftz_f32_slowpath,@function
        .size           $__internal_0_$__cuda_sm3x_div_rn_noftz_f32_slowpath,(.L_x_136 - $__internal_0_$__cuda_sm3x_div_rn_noftz_f32_slowpath)
$__internal_0_$__cuda_sm3x_div_rn_noftz_f32_slowpath:
[--C-:B------:R-:W-:Y:S01]  /*02d0*/  SHF.R.U32.HI R6, RZ, 0x17, R3.reuse ;  /* 0x00000017ff067819 */ /* 0x100fe20000011603 */
[--C-:B------:R-:W-:Y:S01]  /*02e0*/  IMAD.MOV.U32 R7, RZ, RZ, R0.reuse ;  /* 0x000000ffff077224 */ /* 0x100fe200078e0000 */
[----:B------:R-:W-:Y:S01]  /*02f0*/  SHF.R.U32.HI R5, RZ, 0x17, R0 ;  /* 0x00000017ff057819 */ /* 0x000fe20000011600 */
[----:B------:R-:W-:Y:S01]  /*0300*/  IMAD.MOV.U32 R8, RZ, RZ, R3 ;  /* 0x000000ffff087224 */ /* 0x000fe200078e0003 */
[----:B------:R-:W-:Y:S02]  /*0310*/  LOP3.LUT R6, R6, 0xff, RZ, 0xc0, !PT ;  /* 0x000000ff06067812 */ /* 0x000fe400078ec0ff */
[----:B------:R-:W-:-:S03]  /*0320*/  LOP3.LUT R5, R5, 0xff, RZ, 0xc0, !PT ;  /* 0x000000ff05057812 */ /* 0x000fc600078ec0ff */
[----:B------:R-:W-:Y:S02]  /*0330*/  VIADD R11, R6, 0xffffffff ;  /* 0xffffffff060b7836 */ /* 0x000fe40000000000 */
[----:B------:R-:W-:-:S03]  /*0340*/  VIADD R10, R5, 0xffffffff ;  /* 0xffffffff050a7836 */ /* 0x000fc60000000000 */
[----:B------:R-:W-:-:S04]  /*0350*/  ISETP.GT.U32.AND P0, PT, R11, 0xfd, PT ;  /* 0x000000fd0b00780c */ /* 0x000fc80003f04070 */
[----:B------:R-:W-:-:S13]  /*0360*/  ISETP.GT.U32.OR P0, PT, R10, 0xfd, P0 ;  /* 0x000000fd0a00780c */ /* 0x000fda0000704470 */
[----:B------:R-:W-:Y:S01]  /*0370*/  @!P0 IMAD.MOV.U32 R9, RZ, RZ, RZ ;  /* 0x000000ffff098224 */ /* 0x000fe200078e00ff */
[----:B------:R-:W-:Y:S06]  /*0380*/  @!P0 BRA `(.L_x_2) ;  /* 0x00000000005c8947 */ /* 0x000fec0003800000 */
[----:B------:R-:W-:Y:S02]  /*0390*/  FSETP.GTU.FTZ.AND P0, PT, |R0|, +INF , PT ;  /* 0x7f8000000000780b */ /* 0x000fe40003f1c200 */
[----:B------:R-:W-:-:S04]  /*03a0*/  FSETP.GTU.FTZ.AND P1, PT, |R3|, +INF , PT ;  /* 0x7f8000000300780b */ /* 0x000fc80003f3c200 */
[----:B------:R-:W-:-:S13]  /*03b0*/  PLOP3.LUT P0, PT, P0, P1, PT, 0xf8, 0x8f ;  /* 0x00000000008f781c */ /* 0x000fda0000703f70 */
[----:B------:R-:W-:Y:S05]  /*03c0*/  @P0 BRA `(.L_x_3) ;  /* 0x0000000400440947 */ /* 0x000fea0003800000 */
[----:B------:R-:W-:-:S13]  /*03d0*/  LOP3.LUT P0, RZ, R8, 0x7fffffff, R7, 0xc8, !PT ;  /* 0x7fffffff08ff7812 */ /* 0x000fda000780c807 */
[----:B------:R-:W-:Y:S05]  /*03e0*/  @!P0 BRA `(.L_x_4) ;  /* 0x0000000400348947 */ /* 0x000fea0003800000 */
[C---:B------:R-:W-:Y:S02]  /*03f0*/  FSETP.NEU.FTZ.AND P2, PT, |R0|.reuse, +INF , PT ;  /* 0x7f8000000000780b */ /* 0x040fe40003f5d200 */
[----:B------:R-:W-:Y:S02]  /*0400*/  FSETP.NEU.FTZ.AND P1, PT, |R3|, +INF , PT ;  /* 0x7f8000000300780b */ /* 0x000fe40003f3d200 */
[----:B------:R-:W-:-:S11]  /*0410*/  FSETP.NEU.FTZ.AND P0, PT, |R0|, +INF , PT ;  /* 0x7f8000000000780b */ /* 0x000fd60003f1d200 */
[----:B------:R-:W-:Y:S05]  /*0420*/  @!P1 BRA !P2, `(.L_x_4) ;  /* 0x0000000400249947 */ /* 0x000fea0005000000 */
[----:B------:R-:W-:-:S04]  /*0430*/  LOP3.LUT P2, RZ, R7, 0x7fffffff, RZ, 0xc0, !PT ;  /* 0x7fffffff07ff7812 */ /* 0x000fc8000784c0ff */
[----:B------:R-:W-:-:S13]  /*0440*/  PLOP3.LUT P1, PT, P1, P2, PT, 0x2f, 0xf2 ;  /* 0x0000000000f2781c */ /* 0x000fda0000f24577 */
[----:B------:R-:W-:Y:S05]  /*0450*/  @P1 BRA `(.L_x_5) ;  /* 0x0000000400101947 */ /* 0x000fea0003800000 */
[----:B------:R-:W-:-:S04]  /*0460*/  LOP3.LUT P1, RZ, R8, 0x7fffffff, RZ, 0xc0, !PT ;  /* 0x7fffffff08ff7812 */ /* 0x000fc8000782c0ff */
[----:B------:R-:W-:-:S13]  /*0470*/  PLOP3.LUT P0, PT, P0, P1, PT, 0x2f, 0xf2 ;  /* 0x0000000000f2781c */ /* 0x000fda0000702577 */
[----:B------:R-:W-:Y:S05]  /*0480*/  @P0 BRA `(.L_x_6) ;  /* 0x0000000000f80947 */ /* 0x000fea0003800000 */
[----:B------:R-:W-:Y:S02]  /*0490*/  ISETP.GE.AND P0, PT, R10, RZ, PT ;  /* 0x000000ff0a00720c */ /* 0x000fe40003f06270 */
[----:B------:R-:W-:-:S11]  /*04a0*/  ISETP.GE.AND P1, PT, R11, RZ, PT ;  /* 0x000000ff0b00720c */ /* 0x000fd60003f26270 */
[----:B------:R-:W-:Y:S02]  /*04b0*/  @P0 IMAD.MOV.U32 R9, RZ, RZ, RZ ;  /* 0x000000ffff090224 */ /* 0x000fe400078e00ff */
[----:B------:R-:W-:Y:S01]  /*04c0*/  @!P0 FFMA R7, R0, 1.84467440737095516160e+19, RZ ;  /* 0x5f80000000078823 */ /* 0x000fe200000000ff */
[----:B------:R-:W-:Y:S02]  /*04d0*/  @!P0 IMAD.MOV.U32 R9, RZ, RZ, -0x40 ;  /* 0xffffffc0ff098424 */ /* 0x000fe400078e00ff */
[----:B------:R-:W-:Y:S02]  /*04e0*/  @!P1 FFMA R8, R3, 1.84467440737095516160e+19, RZ ;  /* 0x5f80000003089823 */ /* 0x000fe400000000ff */
[----:B------:R-:W-:-:S07]  /*04f0*/  @!P1 VIADD R9, R9, 0x40 ;  /* 0x0000004009099836 */ /* 0x000fce0000000000 */
.L_x_2:
[----:B------:R-:W-:Y:S01]  /*0500*/  LEA R3, R6, 0xc0800000, 0x17 ;  /* 0xc080000006037811 */ /* 0x000fe200078eb8ff */
[----:B------:R-:W-:-:S04]  /*0510*/  VIADD R5, R5, 0xffffff81 ;  /* 0xffffff8105057836 */ /* 0x000fc80000000000 */
[----:B------:R-:W-:Y:S01]  /*0520*/  IMAD.IADD R3, R8, 0x1, -R3 ;  /* 0x0000000108037824 */ /* 0x000fe200078e0a03 */
[C---:B------:R-:W-:Y:S01]  /*0530*/  IADD3 R6, PT, PT, R5.reuse, 0x7f, -R6 ;  /* 0x0000007f05067810 */ /* 0x040fe20007ffe806 */
[----:B------:R-:W-:Y:S02]  /*0540*/  IMAD R0, R5, -0x800000, R7 ;  /* 0xff80000005007824 */ /* 0x000fe400078e0207 */
[----:B------:R-:W0:Y:S01]  /*0550*/  MUFU.RCP R8, R3 ;  /* 0x0000000300087308 */ /* 0x000e220000001000 */
[----:B------:R-:W-:Y:S01]  /*0560*/  FADD.FTZ R11, -R3, -RZ ;  /* 0x800000ff030b7221 */ /* 0x000fe20000010100 */
[----:B------:R-:W-:-:S03]  /*0570*/  IMAD.IADD R6, R6, 0x1, R9 ;  /* 0x0000000106067824 */ /* 0x000fc600078e0209 */
[----:B0-----:R-:W-:-:S04]  /*0580*/  FFMA R13, R8, R11, 1 ;  /* 0x3f800000080d7423 */ /* 0x001fc8000000000b */
[----:B------:R-:W-:-:S04]  /*0590*/  FFMA R10, R8, R13, R8 ;  /* 0x0000000d080a7223 */ /* 0x000fc80000000008 */
[----:B------:R-:W-:-:S04]  /*05a0*/  FFMA R7, R0, R10, RZ ;  /* 0x0000000a00077223 */ /* 0x000fc800000000ff */
[----:B------:R-:W-:-:S04]  /*05b0*/  FFMA R8, R11, R7, R0 ;  /* 0x000000070b087223 */ /* 0x000fc80000000000 */
[----:B------:R-:W-:-:S04]  /*05c0*/  FFMA R7, R10, R8, R7 ;  /* 0x000000080a077223 */ /* 0x000fc80000000007 */
[----:B------:R-:W-:-:S04]  /*05d0*/  FFMA R8, R11, R7, R0 ;  /* 0x000000070b087223 */ /* 0x000fc80000000000 */
[----:B------:R-:W-:-:S05]  /*05e0*/  FFMA R0, R10, R8, R7 ;  /* 0x000000080a007223 */ /* 0x000fca0000000007 */
[----:B------:R-:W-:-:S04]  /*05f0*/  SHF.R.U32.HI R3, RZ, 0x17, R0 ;  /* 0x00000017ff037819 */ /* 0x000fc80000011600 */
[----:B------:R-:W-:-:S05]  /*0600*/  LOP3.LUT R3, R3, 0xff, RZ, 0xc0, !PT ;  /* 0x000000ff03037812 */ /* 0x000fca00078ec0ff */
[----:B------:R-:W-:-:S04]  /*0610*/  IMAD.IADD R9, R3, 0x1, R6 ;  /* 0x0000000103097824 */ /* 0x000fc800078e0206 */
[----:B------:R-:W-:-:S05]  /*0620*/  VIADD R3, R9, 0xffffffff ;  /* 0xffffffff09037836 */ /* 0x000fca0000000000 */
[----:B------:R-:W-:-:S13]  /*0630*/  ISETP.GE.U32.AND P0, PT, R3, 0xfe, PT ;  /* 0x000000fe0300780c */ /* 0x000fda0003f06070 */
[----:B------:R-:W-:Y:S05]  /*0640*/  @!P0 BRA `(.L_x_7) ;  /* 0x0000000000808947 */ /* 0x000fea0003800000 */
[----:B------:R-:W-:-:S13]  /*0650*/  ISETP.GT.AND P0, PT, R9, 0xfe, PT ;  /* 0x000000fe0900780c */ /* 0x000fda0003f04270 */
[----:B------:R-:W-:Y:S05]  /*0660*/  @P0 BRA `(.L_x_8) ;  /* 0x00000000006c0947 */ /* 0x000fea0003800000 */
[----:B------:R-:W-:-:S13]  /*0670*/  ISETP.GE.AND P0, PT, R9, 0x1, PT ;  /* 0x000000010900780c */ /* 0x000fda0003f06270 */
[----:B------:R-:W-:Y:S05]  /*0680*/  @P0 BRA `(.L_x_9) ;  /* 0x0000000000980947 */ /* 0x000fea0003800000 */
[----:B------:R-:W-:Y:S02]  /*0690*/  ISETP.GE.AND P0, PT, R9, -0x18, PT ;  /* 0xffffffe80900780c */ /* 0x000fe40003f06270 */
[----:B------:R-:W-:-:S11]  /*06a0*/  LOP3.LUT R0, R0, 0x80000000, RZ, 0xc0, !PT ;  /* 0x8000000000007812 */ /* 0x000fd600078ec0ff */
[----:B------:R-:W-:Y:S05]  /*06b0*/  @!P0 BRA `(.L_x_9) ;  /* 0x00000000008c8947 */ /* 0x000fea0003800000 */
[CCC-:B------:R-:W-:Y:S01]  /*06c0*/  FFMA.RZ R3, R10.reuse, R8.reuse, R7.reuse ;  /* 0x000000080a037223 */ /* 0x1c0fe2000000c007 */
[CCC-:B------:R-:W-:Y:S01]  /*06d0*/  FFMA.RM R6, R10.reuse, R8.reuse, R7.reuse ;  /* 0x000000080a067223 */ /* 0x1c0fe20000004007 */
[C---:B------:R-:W-:Y:S02]  /*06e0*/  ISETP.NE.AND P2, PT, R9.reuse, RZ, PT ;  /* 0x000000ff0900720c */ /* 0x040fe40003f45270 */
[----:B------:R-:W-:Y:S02]  /*06f0*/  ISETP.NE.AND P1, PT, R9, RZ, PT ;  /* 0x000000ff0900720c */ /* 0x000fe40003f25270 */
[----:B------:R-:W-:Y:S01]  /*0700*/  LOP3.LUT R5, R3, 0x7fffff, RZ, 0xc0, !PT ;  /* 0x007fffff03057812 */ /* 0x000fe200078ec0ff */
[----:B------:R-:W-:Y:S01]  /*0710*/  FFMA.RP R3, R10, R8, R7 ;  /* 0x000000080a037223 */ /* 0x000fe20000008007 */
[----:B------:R-:W-:Y:S02]  /*0720*/  VIADD R8, R9, 0x20 ;  /* 0x0000002009087836 */ /* 0x000fe40000000000 */
[----:B------:R-:W-:Y:S01]  /*0730*/  LOP3.LUT R5, R5, 0x800000, RZ, 0xfc, !PT ;  /* 0x0080000005057812 */ /* 0x000fe200078efcff */
[----:B------:R-:W-:Y:S01]  /*0740*/  IMAD.MOV R7, RZ, RZ, -R9 ;  /* 0x000000ffff077224 */ /* 0x000fe200078e0a09 */
[----:B------:R-:W-:-:S02]  /*0750*/  FSETP.NEU.FTZ.AND P0, PT, R3, R6, PT ;  /* 0x000000060300720b */ /* 0x000fc40003f1d000 */
[----:B------:R-:W-:Y:S02]  /*0760*/  SHF.L.U32 R8, R5, R8, RZ ;  /* 0x0000000805087219 */ /* 0x000fe400000006ff */
[----:B------:R-:W-:Y:S02]  /*0770*/  SEL R6, R7, RZ, P2 ;  /* 0x000000ff07067207 */ /* 0x000fe40001000000 */
[----:B------:R-:W-:Y:S02]  /*0780*/  ISETP.NE.AND P1, PT, R8, RZ, P1 ;  /* 0x000000ff0800720c */ /* 0x000fe40000f25270 */
[----:B------:R-:W-:Y:S02]  /*0790*/  SHF.R.U32.HI R6, RZ, R6, R5 ;  /* 0x00000006ff067219 */ /* 0x000fe40000011605 */
[----:B------:R-:W-:Y:S02]  /*07a0*/  PLOP3.LUT P0, PT, P0, P1, PT, 0xf8, 0x8f ;  /* 0x00000000008f781c */ /* 0x000fe40000703f70 */
[----:B------:R-:W-:-:S02]  /*07b0*/  SHF.R.U32.HI R8, RZ, 0x1, R6 ;  /* 0x00000001ff087819 */ /* 0x000fc40000011606 */
[----:B------:R-:W-:-:S04]  /*07c0*/  SEL R3, RZ, 0x1, !P0 ;  /* 0x00000001ff037807 */ /* 0x000fc80004000000 */
[----:B------:R-:W-:-:S04]  /*07d0*/  LOP3.LUT R3, R3, 0x1, R8, 0xf8, !PT ;  /* 0x0000000103037812 */ /* 0x000fc800078ef808 */
[----:B------:R-:W-:-:S05]  /*07e0*/  LOP3.LUT R3, R3, R6, RZ, 0xc0, !PT ;  /* 0x0000000603037212 */ /* 0x000fca00078ec0ff */
[----:B------:R-:W-:-:S05]  /*07f0*/  IMAD.IADD R3, R8, 0x1, R3 ;  /* 0x0000000108037824 */ /* 0x000fca00078e0203 */
[----:B------:R-:W-:Y:S01]  /*0800*/  LOP3.LUT R0, R3, R0, RZ, 0xfc, !PT ;  /* 0x0000000003007212 */ /* 0x000fe200078efcff */
[----:B------:R-:W-:Y:S06]  /*0810*/  BRA `(.L_x_9) ;  /* 0x0000000000347947 */ /* 0x000fec0003800000 */
.L_x_8:
[----:B------:R-:W-:-:S04]  /*0820*/  LOP3.LUT R0, R0, 0x80000000, RZ, 0xc0, !PT ;  /* 0x8000000000007812 */ /* 0x000fc800078ec0ff */
[----:B------:R-:W-:Y:S01]  /*0830*/  LOP3.LUT R0, R0, 0x7f800000, RZ, 0xfc, !PT ;  /* 0x7f80000000007812 */ /* 0x000fe200078efcff */
[----:B------:R-:W-:Y:S06]  /*0840*/  BRA `(.L_x_9) ;  /* 0x0000000000287947 */ /* 0x000fec0003800000 */
.L_x_7:
[----:B------:R-:W-:Y:S01]  /*0850*/  IMAD R0, R6, 0x800000, R0 ;  /* 0x0080000006007824 */ /* 0x000fe200078e0200 */
[----:B------:R-:W-:Y:S06]  /*0860*/  BRA `(.L_x_9) ;  /* 0x0000000000207947 */ /* 0x000fec0003800000 */
.L_x_6:
[----:B------:R-:W-:-:S04]  /*0870*/  LOP3.LUT R0, R8, 0x80000000, R7, 0x48, !PT ;  /* 0x8000000008007812 */ /* 0x000fc800078e4807 */
[----:B------:R-:W-:Y:S01]  /*0880*/  LOP3.LUT R0, R0, 0x7f800000, RZ, 0xfc, !PT ;  /* 0x7f80000000007812 */ /* 0x000fe200078efcff */
[----:B------:R-:W-:Y:S06]  /*0890*/  BRA `(.L_x_9) ;  /* 0x0000000000147947 */ /* 0x000fec0003800000 */
.L_x_5:
[----:B------:R-:W-:Y:S01]  /*08a0*/  LOP3.LUT R0, R8, 0x80000000, R7, 0x48, !PT ;  /* 0x8000000008007812 */ /* 0x000fe200078e4807 */
[----:B------:R-:W-:Y:S06]  /*08b0*/  BRA `(.L_x_9) ;  /* 0x00000000000c7947 */ /* 0x000fec0003800000 */
.L_x_4:
[----:B------:R-:W0:Y:S01]  /*08c0*/  MUFU.RSQ R0, -QNAN ;  /* 0xffc0000000007908 */ /* 0x000e220000001400 */
[----:B------:R-:W-:Y:S05]  /*08d0*/  BRA `(.L_x_9) ;  /* 0x0000000000047947 */ /* 0x000fea0003800000 */
.L_x_3:
[----:B------:R-:W-:-:S07]  /*08e0*/  FADD.FTZ R0, R0, R3 ;  /* 0x0000000300007221 */ /* 0x000fce0000010000 */
.L_x_9:
[----:B------:R-:W-:-:S04]  /*08f0*/  IMAD.MOV.U32 R5, RZ, RZ, 0x0 ;  /* 0x00000000ff057424 */ /* 0x000fc800078e00ff */
[----:B0-----:R-:W-:Y:S05]  /*0900*/  RET.REL.NODEC R4 `(_Z10back_propaPfS_S_ii) ;  /* 0xfffffff404bc7950 */ /* 0x001fea0003c3ffff */
.L_x_10:
[----:B------:R-:W-:-:S00]  /*0910*/  BRA `(.L_x_10) ;  /* 0xfffffffc00fc7947 */ /* 0x000fc0000383ffff */
[----:B------:R-:W-:-:S00]  /*0920*/  NOP ;  /* 0x0000000000007918 */ /* 0x000fc00000000000 */
        /* <DEDUP_REMOVED lines=13> */
.L_x_136:


//--------------------- .text._Z19subtract_row_singlePfS_ii --------------------------
	.section	.text._Z19subtract_row_singlePfS_ii,"ax",@progbits
	.align	128
        .global         _Z19subtract_row_singlePfS_ii
        .type           _Z19subtract_row_singlePfS_ii,@function
        .size           _Z19subtract_row_singlePfS_ii,(.L_x_137 - _Z19subtract_row_singlePfS_ii)
        .other          _Z19subtract_row_singlePfS_ii,@"STO_CUDA_ENTRY STV_DEFAULT"
_Z19subtract_row_singlePfS_ii:
.text._Z19subtract_row_singlePfS_ii:
[----:B------:R-:W-:Y:S08]  /*0000*/  LDC R1, c[0x0][0x37c] ;  /* 0x0000df00ff017b82 */ /* 0x000ff00000000800 */
[----:B------:R-:W0:Y:S02]  /*0010*/  LDC.64 R8, c[0x0][0x390] ;  /* 0x0000e400ff087b82 */ /* 0x000e240000000a00 */
[----:B0-----:R-:W-:-:S05]  /*0020*/  VIADD R10, R8, 0x1 ;  /* 0x00000001080a7836 */ /* 0x001fca0000000000 */
[----:B------:R-:W-:-:S13]  /*0030*/  ISETP.GE.AND P0, PT, R10, R9, PT ;  /* 0x000000090a00720c */ /* 0x000fda0003f06270 */
[----:B------:R-:W-:Y:S05]  /*0040*/  @P0 EXIT ;  /* 0x000000000000094d */ /* 0x000fea0003800000 */
[----:B------:R-:W0:Y:S01]  /*0050*/  LDC.64 R6, c[0x0][0x388] ;  /* 0x0000e200ff067b82 */ /* 0x000e220000000a00 */
[--C-:B------:R-:W-:Y:S01]  /*0060*/  IMAD.IADD R19, R9, 0x1, -R8.reuse ;  /* 0x0000000109137824 */ /* 0x100fe200078e0a08 */
[----:B------:R-:W1:Y:S01]  /*0070*/  LDCU.64 UR4, c[0x0][0x358] ;  /* 0x00006b00ff0477ac */ /* 0x000e620008000a00 */
[CC--:B------:R-:W-:Y:S01]  /*0080*/  IMAD R11, R8.reuse, R9.reuse, R8 ;  /* 0x00000009080b7224 */ /* 0x0c0fe200078e0208 */
[C---:B------:R-:W-:Y:S02]  /*0090*/  IADD3 R9, PT, PT, R8.reuse, -R9, RZ ;  /* 0x8000000908097210 */ /* 0x040fe40007ffe0ff */
[C---:B------:R-:W-:Y:S02]  /*00a0*/  LOP3.LUT R18, R19.reuse, 0x7, RZ, 0xc0, !PT ;  /* 0x0000000713127812 */ /* 0x040fe400078ec0ff */
[----:B------:R-:W2:Y:S01]  /*00b0*/  LDC.64 R4, c[0x0][0x380] ;  /* 0x0000e000ff047b82 */ /* 0x000ea20000000a00 */
[C---:B------:R-:W-:Y:S01]  /*00c0*/  LOP3.LUT R17, R19.reuse, 0x3, RZ, 0xc0, !PT ;  /* 0x0000000313117812 */ /* 0x040fe200078ec0ff */
[----:B0-----:R-:W-:Y:S01]  /*00d0*/  IMAD.WIDE R6, R8, 0x4, R6 ;  /* 0x0000000408067825 */ /* 0x001fe200078e0206 */
[----:B------:R-:W-:-:S05]  /*00e0*/  LOP3.LUT R8, R19, 0xfffffff8, RZ, 0xc0, !PT ;  /* 0xfffffff813087812 */ /* 0x000fca00078ec0ff */
[----:B------:R-:W-:Y:S02]  /*00f0*/  IMAD.MOV R8, RZ, RZ, -R8 ;  /* 0x000000ffff087224 */ /* 0x000fe400078e0a08 */
[----:B-12---:R-:W-:-:S07]  /*0100*/  IMAD.WIDE R4, R11, 0x4, R4 ;  /* 0x000000040b047825 */ /* 0x006fce00078e0204 */
.L_x_16:
[----:B0-----:R-:W0:Y:S01]  /*0110*/  LDC.64 R20, c[0x0][0x390] ;  /* 0x0000e400ff147b82 */ /* 0x001e220000000a00 */
[----:B------:R-:W2:Y:S07]  /*0120*/  LDG.E R3, desc[UR4][R4.64] ;  /* 0x0000000404037981 */ /* 0x000eae000c1e1900 */
[----:B-1----:R-:W1:Y:S01]  /*0130*/  LDC.64 R12, c[0x0][0x380] ;  /* 0x0000e000ff0c7b82 */ /* 0x002e620000000a00 */
[----:B0-----:R-:W-:-:S04]  /*0140*/  IMAD R21, R10, R21, R20 ;  /* 0x000000150a157224 */ /* 0x001fc800078e0214 */
[----:B-1----:R-:W-:-:S05]  /*0150*/  IMAD.WIDE R12, R21, 0x4, R12 ;  /* 0x00000004150c7825 */ /* 0x002fca00078e020c */
[----:B------:R-:W3:Y:S01]  /*0160*/  LDG.E R0, desc[UR4][R12.64] ;  /* 0x000000040c007981 */ /* 0x000ee2000c1e1900 */
[----:B------:R-:W-:Y:S01]  /*0170*/  ISETP.GT.U32.AND P2, PT, R9, -0x8, PT ;  /* 0xfffffff80900780c */ /* 0x000fe20003f44070 */
[----:B--2---:R-:W0:Y:S02]  /*0180*/  MUFU.RCP R2, R3 ;  /* 0x0000000300027308 */ /* 0x004e240000001000 */
[----:B0-----:R-:W-:-:S04]  /*0190*/  FFMA R15, -R3, R2, 1 ;  /* 0x3f800000030f7423 */ /* 0x001fc80000000102 */
[----:B------:R-:W-:Y:S02]  /*01a0*/  FFMA R15, R2, R15, R2 ;  /* 0x0000000f020f7223 */ /* 0x000fe40000000002 */
[----:B---3--:R-:W0:Y:S02]  /*01b0*/  FCHK P0, R0, R3 ;  /* 0x0000000300007302 */ /* 0x008e240000000000 */
[----:B------:R-:W-:-:S04]  /*01c0*/  FFMA R16, R0, R15, RZ ;  /* 0x0000000f00107223 */ /* 0x000fc800000000ff */
[----:B------:R-:W-:-:S04]  /*01d0*/  FFMA R2, -R3, R16, R0 ;  /* 0x0000001003027223 */ /* 0x000fc80000000100 */
[----:B------:R-:W-:Y:S01]  /*01e0*/  FFMA R16, R15, R2, R16 ;  /* 0x000000020f107223 */ /* 0x000fe20000000010 */
[----:B0-----:R-:W-:Y:S06]  /*01f0*/  @!P0 BRA `(.L_x_11) ;  /* 0x00000000000c8947 */ /* 0x001fec0003800000 */
[----:B------:R-:W-:-:S07]  /*0200*/  MOV R2, 0x220 ;  /* 0x0000022000027802 */ /* 0x000fce0000000f00 */
[----:B------:R-:W-:Y:S05]  /*0210*/  CALL.REL.NOINC `($__internal_1_$__cuda_sm3x_div_rn_noftz_f32_slowpath) ;  /* 0x0000000400d07944 */ /* 0x000fea0003c00000 */
[----:B------:R-:W-:-:S07]  /*0220*/  IMAD.MOV.U32 R16, RZ, RZ, R0 ;  /* 0x000000ffff107224 */ /* 0x000fce00078e0000 */
.L_x_11:
[----:B------:R-:W0:Y:S01]  /*0230*/  LDC R0, c[0x0][0x390] ;  /* 0x0000e400ff007b82 */ /* 0x000e220000000800 */
[----:B------:R-:W-:Y:S01]  /*0240*/  ISETP.NE.AND P1, PT, R18, RZ, PT ;  /* 0x000000ff1200720c */ /* 0x000fe20003f25270 */
[----:B------:R-:W-:-:S12]  /*0250*/  @P2 BRA `(.L_x_12) ;  /* 0x0000000000b42947 */ /* 0x000fd80003800000 */
[----:B------:R-:W1:Y:S01]  /*0260*/  LDC.64 R2, c[0x0][0x380] ;  /* 0x0000e000ff027b82 */ /* 0x000e620000000a00 */
[----:B------:R-:W-:Y:S01]  /*0270*/  MOV R23, R11 ;  /* 0x0000000b00177202 */ /* 0x000fe20000000f00 */
[----:B------:R-:W-:Y:S01]  /*0280*/  IMAD.MOV.U32 R20, RZ, RZ, R8 ;  /* 0x000000ffff147224 */ /* 0x000fe200078e0008 */
[----:B-1----:R-:W-:-:S05]  /*0290*/  IADD3 R2, P0, PT, R2, 0x10, RZ ;  /* 0x0000001002027810 */ /* 0x002fca0007f1e0ff */
[----:B------:R-:W-:-:S08]  /*02a0*/  IMAD.X R3, RZ, RZ, R3, P0 ;  /* 0x000000ffff037224 */ /* 0x000fd000000e0603 */
.L_x_13:
[----:B------:R-:W-:-:S04]  /*02b0*/  IMAD.WIDE R12, R23, 0x4, R2 ;  /* 0x00000004170c7825 */ /* 0x000fc800078e0202 */
[----:B-1----:R-:W-:Y:S01]  /*02c0*/  IMAD.WIDE R14, R21, 0x4, R2 ;  /* 0x00000004150e7825 */ /* 0x002fe200078e0202 */
[----:B------:R-:W2:Y:S04]  /*02d0*/  LDG.E R25, desc[UR4][R12.64+-0x10] ;  /* 0xfffff0040c197981 */ /* 0x000ea8000c1e1900 */
[----:B------:R-:W2:Y:S04]  /*02e0*/  LDG.E R22, desc[UR4][R14.64+-0x10] ;  /* 0xfffff0040e167981 */ /* 0x000ea8000c1e1900 */
[----:B------:R-:W3:Y:S01]  /*02f0*/  LDG.E R24, desc[UR4][R14.64+-0x4] ;  /* 0xfffffc040e187981 */ /* 0x000ee2000c1e1900 */
[----:B--2---:R-:W-:-:S03]  /*0300*/  FFMA R25, R25, -R16, R22 ;  /* 0x8000001019197223 */ /* 0x004fc60000000016 */
[----:B------:R-:W2:Y:S04]  /*0310*/  LDG.E R22, desc[UR4][R14.64+-0xc] ;  /* 0xfffff4040e167981 */ /* 0x000ea8000c1e1900 */
[----:B------:R1:W-:Y:S04]  /*0320*/  STG.E desc[UR4][R14.64+-0x10], R25 ;  /* 0xfffff0190e007986 */ /* 0x0003e8000c101904 */
[----:B------:R-:W2:Y:S02]  /*0330*/  LDG.E R27, desc[UR4][R12.64+-0xc] ;  /* 0xfffff4040c1b7981 */ /* 0x000ea4000c1e1900 */
[----:B--2---:R-:W-:-:S02]  /*0340*/  FFMA R27, R27, -R16, R22 ;  /* 0x800000101b1b7223 */ /* 0x004fc40000000016 */
[----:B------:R-:W2:Y:S04]  /*0350*/  LDG.E R22, desc[UR4][R14.64+-0x8] ;  /* 0xfffff8040e167981 */ /* 0x000ea8000c1e1900 */
[----:B------:R4:W-:Y:S04]  /*0360*/  STG.E desc[UR4][R14.64+-0xc], R27 ;  /* 0xfffff41b0e007986 */ /* 0x0009e8000c101904 */
[----:B------:R-:W2:Y:S02]  /*0370*/  LDG.E R29, desc[UR4][R12.64+-0x8] ;  /* 0xfffff8040c1d7981 */ /* 0x000ea4000c1e1900 */
[----:B--2---:R-:W-:-:S05]  /*0380*/  FFMA R29, R29, -R16, R22 ;  /* 0x800000101d1d7223 */ /* 0x004fca0000000016 */
[----:B------:R2:W-:Y:S04]  /*0390*/  STG.E desc[UR4][R14.64+-0x8], R29 ;  /* 0xfffff81d0e007986 */ /* 0x0005e8000c101904 */
[----:B------:R-:W3:Y:S02]  /*03a0*/  LDG.E R22, desc[UR4][R12.64+-0x4] ;  /* 0xfffffc040c167981 */ /* 0x000ee4000c1e1900 */
[-C--:B---3--:R-:W-:Y:S02]  /*03b0*/  FFMA R22, R22, -R16.reuse, R24 ;  /* 0x8000001016167223 */ /* 0x088fe40000000018 */
[----:B------:R-:W3:Y:S04]  /*03c0*/  LDG.E R24, desc[UR4][R14.64] ;  /* 0x000000040e187981 */ /* 0x000ee8000c1e1900 */
[----:B------:R5:W-:Y:S04]  /*03d0*/  STG.E desc[UR4][R14.64+-0x4], R22 ;  /* 0xfffffc160e007986 */ /* 0x000be8000c101904 */
[----:B-1----:R-:W3:Y:S02]  /*03e0*/  LDG.E R25, desc[UR4][R12.64] ;  /* 0x000000040c197981 */ /* 0x002ee4000c1e1900 */
[----:B---3--:R-:W-:-:S02]  /*03f0*/  FFMA R25, R25, -R16, R24 ;  /* 0x8000001019197223 */ /* 0x008fc40000000018 */
[----:B------:R-:W3:Y:S04]  /*0400*/  LDG.E R24, desc[UR4][R14.64+0x4] ;  /* 0x000004040e187981 */ /* 0x000ee8000c1e1900 */
[----:B------:R1:W-:Y:S04]  /*0410*/  STG.E desc[UR4][R14.64], R25 ;  /* 0x000000190e007986 */ /* 0x0003e8000c101904 */
[----:B----4-:R-:W3:Y:S02]  /*0420*/  LDG.E R27, desc[UR4][R12.64+0x4] ;  /* 0x000004040c1b7981 */ /* 0x010ee4000c1e1900 */
[----:B---3--:R-:W-:-:S02]  /*0430*/  FFMA R27, R27, -R16, R24 ;  /* 0x800000101b1b7223 */ /* 0x008fc40000000018 */
[----:B------:R-:W3:Y:S04]  /*0440*/  LDG.E R24, desc[UR4][R14.64+0x8] ;  /* 0x000008040e187981 */ /* 0x000ee8000c1e1900 */
[----:B------:R1:W-:Y:S04]  /*0450*/  STG.E desc[UR4][R14.64+0x4], R27 ;  /* 0x0000041b0e007986 */ /* 0x0003e8000c101904 */
[----:B--2---:R-:W3:Y:S02]  /*0460*/  LDG.E R29, desc[UR4][R12.64+0x8] ;  /* 0x000008040c1d7981 */ /* 0x004ee4000c1e1900 */
[----:B---3--:R-:W-:-:S02]  /*0470*/  FFMA R29, R29, -R16, R24 ;  /* 0x800000101d1d7223 */ /* 0x008fc40000000018 */
[----:B------:R-:W2:Y:S04]  /*0480*/  LDG.E R24, desc[UR4][R14.64+0xc] ;  /* 0x00000c040e187981 */ /* 0x000ea8000c1e1900 */
[----:B------:R1:W-:Y:S04]  /*0490*/  STG.E desc[UR4][R14.64+0x8], R29 ;  /* 0x0000081d0e007986 */ /* 0x0003e8000c101904 */
[----:B-----5:R-:W2:Y:S01]  /*04a0*/  LDG.E R22, desc[UR4][R12.64+0xc] ;  /* 0x00000c040c167981 */ /* 0x020ea2000c1e1900 */
[----:B------:R-:W-:-:S04]  /*04b0*/  IADD3 R20, PT, PT, R20, 0x8, RZ ;  /* 0x0000000814147810 */ /* 0x000fc80007ffe0ff */
[----:B------:R-:W-:Y:S01]  /*04c0*/  ISETP.NE.AND P0, PT, R20, RZ, PT ;  /* 0x000000ff1400720c */ /* 0x000fe20003f05270 */
[----:B0-----:R-:W-:Y:S01]  /*04d0*/  VIADD R0, R0, 0x8 ;  /* 0x0000000800007836 */ /* 0x001fe20000000000 */
[----:B------:R-:W-:Y:S01]  /*04e0*/  IADD3 R21, PT, PT, R21, 0x8, RZ ;  /* 0x0000000815157810 */ /* 0x000fe20007ffe0ff */
[----:B------:R-:W-:Y:S02]  /*04f0*/  VIADD R23, R23, 0x8 ;  /* 0x0000000817177836 */ /* 0x000fe40000000000 */
[----:B--2---:R-:W-:-:S05]  /*0500*/  FFMA R22, R22, -R16, R24 ;  /* 0x8000001016167223 */ /* 0x004fca0000000018 */
[----:B------:R1:W-:Y:S03]  /*0510*/  STG.E desc[UR4][R14.64+0xc], R22 ;  /* 0x00000c160e007986 */ /* 0x0003e6000c101904 */
[----:B------:R-:W-:Y:S05]  /*0520*/  @P0 BRA `(.L_x_13) ;  /* 0xfffffffc00600947 */ /* 0x000fea000383ffff */
.L_x_12:
[----:B------:R-:W-:Y:S05]  /*0530*/  @!P1 BRA `(.L_x_14) ;  /* 0x0000000000dc9947 */ /* 0x000fea0003800000 */
[----:B------:R-:W-:Y:S01]  /*0540*/  VIADD R2, R18, 0xffffffff ;  /* 0xffffffff12027836 */ /* 0x000fe20000000000 */
[----:B------:R-:W-:-:S04]  /*0550*/  ISETP.NE.AND P1, PT, R17, RZ, PT ;  /* 0x000000ff1100720c */ /* 0x000fc80003f25270 */
[----:B------:R-:W-:-:S13]  /*0560*/  ISETP.GE.U32.AND P0, PT, R2, 0x3, PT ;  /* 0x000000030200780c */ /* 0x000fda0003f06070 */
[----:B------:R-:W-:Y:S05]  /*0570*/  @!P0 BRA `(.L_x_15) ;  /* 0x00000000005c8947 */ /* 0x000fea0003800000 */
[----:B-1----:R-:W0:Y:S08]  /*0580*/  LDC.64 R14, c[0x0][0x390] ;  /* 0x0000e400ff0e7b82 */ /* 0x002e300000000a00 */
[----:B------:R-:W1:Y:S01]  /*0590*/  LDC.64 R12, c[0x0][0x380] ;  /* 0x0000e000ff0c7b82 */ /* 0x000e620000000a00 */
[-CC-:B0-----:R-:W-:Y:S02]  /*05a0*/  IMAD R3, R14, R15.reuse, R0.reuse ;  /* 0x0000000f0e037224 */ /* 0x181fe400078e0200 */
[----:B------:R-:W-:-:S02]  /*05b0*/  IMAD R15, R10, R15, R0 ;  /* 0x0000000f0a0f7224 */ /* 0x000fc400078e0200 */
[----:B-1----:R-:W-:-:S04]  /*05c0*/  IMAD.WIDE R2, R3, 0x4, R12 ;  /* 0x0000000403027825 */ /* 0x002fc800078e020c */
[----:B------:R-:W-:Y:S02]  /*05d0*/  IMAD.WIDE R12, R15, 0x4, R12 ;  /* 0x000000040f0c7825 */ /* 0x000fe400078e020c */
[----:B------:R-:W2:Y:S04]  /*05e0*/  LDG.E R15, desc[UR4][R2.64] ;  /* 0x00000004020f7981 */ /* 0x000ea8000c1e1900 */
[----:B------:R-:W2:Y:S02]  /*05f0*/  LDG.E R14, desc[UR4][R12.64] ;  /* 0x000000040c0e7981 */ /* 0x000ea4000c1e1900 */
[-C--:B--2---:R-:W-:Y:S02]  /*0600*/  FFMA R15, R15, -R16.reuse, R14 ;  /* 0x800000100f0f7223 */ /* 0x084fe4000000000e */
[----:B------:R-:W2:Y:S04]  /*0610*/  LDG.E R14, desc[UR4][R12.64+0x4] ;  /* 0x000004040c0e7981 */ /* 0x000ea8000c1e1900 */
[----:B------:R3:W-:Y:S04]  /*0620*/  STG.E desc[UR4][R12.64], R15 ;  /* 0x0000000f0c007986 */ /* 0x0007e8000c101904 */
[----:B------:R-:W2:Y:S02]  /*0630*/  LDG.E R21, desc[UR4][R2.64+0x4] ;  /* 0x0000040402157981 */ /* 0x000ea4000c1e1900 */
[----:B--2---:R-:W-:-:S02]  /*0640*/  FFMA R21, R21, -R16, R14 ;  /* 0x8000001015157223 */ /* 0x004fc4000000000e */
[----:B------:R-:W2:Y:S04]  /*0650*/  LDG.E R14, desc[UR4][R12.64+0x8] ;  /* 0x000008040c0e7981 */ /* 0x000ea8000c1e1900 */
[----:B------:R3:W-:Y:S04]  /*0660*/  STG.E desc[UR4][R12.64+0x4], R21 ;  /* 0x000004150c007986 */ /* 0x0007e8000c101904 */
[----:B------:R-:W2:Y:S02]  /*0670*/  LDG.E R23, desc[UR4][R2.64+0x8] ;  /* 0x0000080402177981 */ /* 0x000ea4000c1e1900 */
[----:B--2---:R-:W-:-:S02]  /*0680*/  FFMA R23, R23, -R16, R14 ;  /* 0x8000001017177223 */ /* 0x004fc4000000000e */
[----:B------:R-:W2:Y:S04]  /*0690*/  LDG.E R14, desc[UR4][R12.64+0xc] ;  /* 0x00000c040c0e7981 */ /* 0x000ea8000c1e1900 */
[----:B------:R3:W-:Y:S04]  /*06a0*/  STG.E desc[UR4][R12.64+0x8], R23 ;  /* 0x000008170c007986 */ /* 0x0007e8000c101904 */
[----:B------:R-:W2:Y:S01]  /*06b0*/  LDG.E R25, desc[UR4][R2.64+0xc] ;  /* 0x00000c0402197981 */ /* 0x000ea2000c1e1900 */
[----:B------:R-:W-:Y:S01]  /*06c0*/  IADD3 R0, PT, PT, R0, 0x4, RZ ;  /* 0x0000000400007810 */ /* 0x000fe20007ffe0ff */
[----:B--2---:R-:W-:-:S05]  /*06d0*/  FFMA R25, R25, -R16, R14 ;  /* 0x8000001019197223 */ /* 0x004fca000000000e */
[----:B------:R3:W-:Y:S02]  /*06e0*/  STG.E desc[UR4][R12.64+0xc], R25 ;  /* 0x00000c190c007986 */ /* 0x0007e4000c101904 */
.L_x_15:
[----:B------:R-:W-:Y:S05]  /*06f0*/  @!P1 BRA `(.L_x_14) ;  /* 0x00000000006c9947 */ /* 0x000fea0003800000 */
[----:B------:R-:W-:-:S13]  /*0700*/  ISETP.NE.AND P0, PT, R17, 0x1, PT ;  /* 0x000000011100780c */ /* 0x000fda0003f05270 */
[----:B---3--:R-:W0:Y:S08]  /*0710*/  @P0 LDC.64 R12, c[0x0][0x390] ;  /* 0x0000e400ff0c0b82 */ /* 0x008e300000000a00 */
[----:B------:R-:W2:Y:S01]  /*0720*/  @P0 LDC.64 R2, c[0x0][0x380] ;  /* 0x0000e000ff020b82 */ /* 0x000ea20000000a00 */
[-CC-:B01----:R-:W-:Y:S02]  /*0730*/  @P0 IMAD R15, R12, R13.reuse, R0.reuse ;  /* 0x0000000d0c0f0224 */ /* 0x183fe400078e0200 */
[----:B------:R-:W-:-:S02]  /*0740*/  @P0 IMAD R13, R10, R13, R0 ;  /* 0x0000000d0a0d0224 */ /* 0x000fc400078e0200 */
[----:B--2---:R-:W-:-:S04]  /*0750*/  @P0 IMAD.WIDE R14, R15, 0x4, R2 ;  /* 0x000000040f0e0825 */ /* 0x004fc800078e0202 */
[----:B------:R-:W-:Y:S02]  /*0760*/  @P0 IMAD.WIDE R2, R13, 0x4, R2 ;  /* 0x000000040d020825 */ /* 0x000fe400078e0202 */
[----:B------:R-:W2:Y:S04]  /*0770*/  @P0 LDG.E R13, desc[UR4][R14.64] ;  /* 0x000000040e0d0981 */ /* 0x000ea8000c1e1900 */
[----:B------:R-:W2:Y:S04]  /*0780*/  @P0 LDG.E R12, desc[UR4][R2.64] ;  /* 0x00000004020c0981 */ /* 0x000ea8000c1e1900 */
[----:B------:R-:W3:Y:S01]  /*0790*/  @P0 LDG.E R22, desc[UR4][R2.64+0x4] ;  /* 0x0000040402160981 */ /* 0x000ee2000c1e1900 */
[----:B------:R-:W-:-:S13]  /*07a0*/  LOP3.LUT P1, RZ, R19, 0x1, RZ, 0xc0, !PT ;  /* 0x0000000113ff7812 */ /* 0x000fda000782c0ff */
[----:B------:R-:W0:Y:S01]  /*07b0*/  @P1 LDC.64 R20, c[0x0][0x390] ;  /* 0x0000e400ff141b82 */ /* 0x000e220000000a00 */
[----:B--2---:R-:W-:-:S07]  /*07c0*/  @P0 FFMA R23, R13, -R16, R12 ;  /* 0x800000100d170223 */ /* 0x004fce000000000c */
[----:B------:R-:W1:Y:S01]  /*07d0*/  @P1 LDC.64 R12, c[0x0][0x380] ;  /* 0x0000e000ff0c1b82 */ /* 0x000e620000000a00 */
[----:B------:R2:W-:Y:S04]  /*07e0*/  @P0 STG.E desc[UR4][R2.64], R23 ;  /* 0x0000001702000986 */ /* 0x0005e8000c101904 */
[----:B------:R-:W3:Y:S01]  /*07f0*/  @P0 LDG.E R25, desc[UR4][R14.64+0x4] ;  /* 0x000004040e190981 */ /* 0x000ee2000c1e1900 */
[----:B------:R-:W-:-:S04]  /*0800*/  @P0 VIADD R0, R0, 0x2 ;  /* 0x0000000200000836 */ /* 0x000fc80000000000 */
[-CC-:B0-----:R-:W-:Y:S02]  /*0810*/  @P1 IMAD R27, R20, R21.reuse, R0.reuse ;  /* 0x00000015141b1224 */ /* 0x181fe400078e0200 */
[----:B------:R-:W-:Y:S02]  /*0820*/  @P1 IMAD R29, R10, R21, R0 ;  /* 0x000000150a1d1224 */ /* 0x000fe400078e0200 */
[----:B-1----:R-:W-:-:S04]  /*0830*/  @P1 IMAD.WIDE R20, R27, 0x4, R12 ;  /* 0x000000041b141825 */ /* 0x002fc800078e020c */
[----:B------:R-:W-:-:S04]  /*0840*/  @P1 IMAD.WIDE R12, R29, 0x4, R12 ;  /* 0x000000041d0c1825 */ /* 0x000fc800078e020c */
[----:B---3--:R-:W-:-:S05]  /*0850*/  @P0 FFMA R25, R25, -R16, R22 ;  /* 0x8000001019190223 */ /* 0x008fca0000000016 */
[----:B------:R2:W-:Y:S04]  /*0860*/  @P0 STG.E desc[UR4][R2.64+0x4], R25 ;  /* 0x0000041902000986 */ /* 0x0005e8000c101904 */
[----:B------:R-:W3:Y:S04]  /*0870*/  @P1 LDG.E R21, desc[UR4][R20.64] ;  /* 0x0000000414151981 */ /* 0x000ee8000c1e1900 */
[----:B------:R-:W3:Y:S02]  /*0880*/  @P1 LDG.E R0, desc[UR4][R12.64] ;  /* 0x000000040c001981 */ /* 0x000ee4000c1e1900 */
[----:B---3--:R-:W-:-:S05]  /*0890*/  @P1 FFMA R15, R21, -R16, R0 ;  /* 0x80000010150f1223 */ /* 0x008fca0000000000 */
[----:B------:R2:W-:Y:S02]  /*08a0*/  @P1 STG.E desc[UR4][R12.64], R15 ;  /* 0x0000000f0c001986 */ /* 0x0005e4000c101904 */
.L_x_14:
[----:B--2---:R-:W2:Y:S01]  /*08b0*/  LDC.64 R2, c[0x0][0x388] ;  /* 0x0000e200ff027b82 */ /* 0x004ea20000000a00 */
[----:B---3--:R-:W3:Y:S01]  /*08c0*/  LDG.E R13, desc[UR4][R6.64] ;  /* 0x00000004060d7981 */ /* 0x008ee2000c1e1900 */
[----:B------:R-:W4:Y:S01]  /*08d0*/  LDCU UR6, c[0x0][0x394] ;  /* 0x00007280ff0677ac */ /* 0x000f220008000800 */
[----:B--2---:R-:W-:-:S05]  /*08e0*/  IMAD.WIDE R2, R10, 0x4, R2 ;  /* 0x000000040a027825 */ /* 0x004fca00078e0202 */
[----:B0-----:R-:W3:Y:S01]  /*08f0*/  LDG.E R0, desc[UR4][R2.64] ;  /* 0x0000000402007981 */ /* 0x001ee2000c1e1900 */
[----:B------:R-:W-:-:S04]  /*0900*/  IADD3 R10, PT, PT, R10, 0x1, RZ ;  /* 0x000000010a0a7810 */ /* 0x000fc80007ffe0ff */
[----:B----4-:R-:W-:Y:S01]  /*0910*/  ISETP.NE.AND P0, PT, R10, UR6, PT ;  /* 0x000000060a007c0c */ /* 0x010fe2000bf05270 */
[----:B---3--:R-:W-:-:S05]  /*0920*/  FFMA R13, R13, -R16, R0 ;  /* 0x800000100d0d7223 */ /* 0x008fca0000000000 */
[----:B------:R0:W-:Y:S07]  /*0930*/  STG.E desc[UR4][R2.64], R13 ;  /* 0x0000000d02007986 */ /* 0x0001ee000c101904 */
[----:B------:R-:W-:Y:S05]  /*0940*/  @P0 BRA `(.L_x_16) ;  /* 0xfffffff400f00947 */ /* 0x000fea000383ffff */
[----:B------:R-:W-:Y:S05]  /*0950*/  EXIT ;  /* 0x000000000000794d */ /* 0x000fea0003800000 */
        .weak           $__internal_1_$__cuda_sm3x_div_rn_noftz_f32_slowpath
        .type           $__internal_1_$__cuda_sm3x_div_rn_noftz_f32_slowpath,@function
        .size           $__internal_1_$__cuda_sm3x_div_rn_noftz_f32_slowpath,(.L_x_137 - $__internal_1_$__cuda_sm3x_div_rn_noftz_f32_slowpath)
$__internal_1_$__cuda_sm3x_div_rn_noftz_f32_slowpath:
[----:B------:R-:W-:Y:S01]  /*0960*/  SHF.R.U32.HI R12, RZ, 0x17, R3 ;  /* 0x00000017ff0c7819 */ /* 0x000fe20000011603 */
[--C-:B------:R-:W-:Y:S01]  /*0970*/  IMAD.MOV.U32 R14, RZ, RZ, R0.reuse ;  /* 0x000000ffff0e7224 */ /* 0x100fe200078e0000 */
[----:B------:R-:W-:Y:S02]  /*0980*/  SHF.R.U32.HI R13, RZ, 0x17, R0 ;  /* 0x00000017ff0d7819 */ /* 0x000fe40000011600 */
[----:B------:R-:W-:Y:S02]  /*0990*/  LOP3.LUT R12, R12, 0xff, RZ, 0xc0, !PT ;  /* 0x000000ff0c0c7812 */ /* 0x000fe400078ec0ff */
[----:B------:R-:W-:Y:S02]  /*09a0*/  LOP3.LUT R20, R13, 0xff, RZ, 0xc0, !PT ;  /* 0x000000ff0d147812 */ /* 0x000fe400078ec0ff */
[----:B------:R-:W-:Y:S01]  /*09b0*/  MOV R15, R3 ;  /* 0x00000003000f7202 */ /* 0x000fe20000000f00 */
[----:B------:R-:W-:Y:S01]  /*09c0*/  VIADD R16, R12, 0xffffffff ;  /* 0xffffffff0c107836 */ /* 0x000fe20000000000 */
[----:B------:R-:W-:-:S04]  /*09d0*/  IADD3 R22, PT, PT, R20, -0x1, RZ ;  /* 0xffffffff14167810 */ /* 0x000fc80007ffe0ff */
        /* <DEDUP_REMOVED lines=22> */
[----:B------:R-:W-:Y:S01]  /*0b40*/  @P0 MOV R13, RZ ;  /* 0x000000ff000d0202 */ /* 0x000fe20000000f00 */
[----:B------:R-:W-:Y:S02]  /*0b50*/  @!P0 IMAD.MOV.U32 R13, RZ, RZ, -0x40 ;  /* 0xffffffc0ff0d8424 */ /* 0x000fe400078e00ff */
[----:B------:R-:W-:Y:S01]  /*0b60*/  @!P0 FFMA R14, R0, 1.84467440737095516160e+19, RZ ;  /* 0x5f800000000e8823 */ /* 0x000fe200000000ff */
[----:B------:R-:W-:Y:S02]  /*0b70*/  @!P1 FFMA R15, R3, 1.84467440737095516160e+19, RZ ;  /* 0x5f800000030f9823 */ /* 0x000fe400000000ff */
[----:B------:R-:W-:-:S07]  /*0b80*/  @!P1 IADD3 R13, PT, PT, R13, 0x40, RZ ;  /* 0x000000400d0d9810 */ /* 0x000fce0007ffe0ff */
.L_x_17:
[----:B------:R-:W-:-:S05]  /*0b90*/  LEA R0, R12, 0xc0800000, 0x17 ;  /* 0xc08000000c007811 */ /* 0x000fca00078eb8ff */
[----:B------:R-:W-:Y:S01]  /*0ba0*/  IMAD.IADD R16, R15, 0x1, -R0 ;  /* 0x000000010f107824 */ /* 0x000fe200078e0a00 */
[----:B------:R-:W-:-:S03]  /*0bb0*/  IADD3 R15, PT, PT, R20, -0x7f, RZ ;  /* 0xffffff81140f7810 */ /* 0x000fc60007ffe0ff */
[----:B------:R0:W1:Y:S01]  /*0bc0*/  MUFU.RCP R3, R16 ;  /* 0x0000001000037308 */ /* 0x0000620000001000 */
[----:B------:R-:W-:Y:S01]  /*0bd0*/  FADD.FTZ R23, -R16, -RZ ;  /* 0x800000ff10177221 */ /* 0x000fe20000010100 */
[C---:B------:R-:W-:Y:S01]  /*0be0*/  IMAD R0, R15.reuse, -0x800000, R14 ;  /* 0xff8000000f007824 */ /* 0x040fe200078e020e */
[----:B0-----:R-:W-:-:S05]  /*0bf0*/  IADD3 R16, PT, PT, R15, 0x7f, -R12 ;  /* 0x0000007f0f107810 */ /* 0x001fca0007ffe80c */
[----:B------:R-:W-:Y:S02]  /*0c00*/  IMAD.IADD R13, R16, 0x1, R13 ;  /* 0x00000001100d7824 */ /* 0x000fe400078e020d */
[----:B-1----:R-:W-:-:S04]  /*0c10*/  FFMA R20, R3, R23, 1 ;  /* 0x3f80000003147423 */ /* 0x002fc80000000017 */
[----:B------:R-:W-:-:S04]  /*0c20*/  FFMA R3, R3, R20, R3 ;  /* 0x0000001403037223 */ /* 0x000fc80000000003 */
[----:B------:R-:W-:-:S04]  /*0c30*/  FFMA R14, R0, R3, RZ ;  /* 0x00000003000e7223 */ /* 0x000fc800000000ff */
[----:B------:R-:W-:-:S04]  /*0c40*/  FFMA R20, R23, R14, R0 ;  /* 0x0000000e17147223 */ /* 0x000fc80000000000 */
[----:B------:R-:W-:-:S04]  /*0c50*/  FFMA R14, R3, R20, R14 ;  /* 0x00000014030e7223 */ /* 0x000fc8000000000e */
[----:B------:R-:W-:-:S04]  /*0c60*/  FFMA R23, R23, R14, R0 ;  /* 0x0000000e17177223 */ /* 0x000fc80000000000 */
[----:B------:R-:W-:-:S05]  /*0c70*/  FFMA R0, R3, R23, R14 ;  /* 0x0000001703007223 */ /* 0x000fca000000000e */
[----:B------:R-:W-:-:S04]  /*0c80*/  SHF.R.U32.HI R12, RZ, 0x17, R0 ;  /* 0x00000017ff0c7819 */ /* 0x000fc80000011600 */
[----:B------:R-:W-:-:S04]  /*0c90*/  LOP3.LUT R12, R12, 0xff, RZ, 0xc0, !PT ;  /* 0x000000ff0c0c7812 */ /* 0x000fc800078ec0ff */
[----:B------:R-:W-:-:S05]  /*0ca0*/  IADD3 R15, PT, PT, R12, R13, RZ ;  /* 0x0000000d0c0f7210 */ /* 0x000fca0007ffe0ff */
        /* <DEDUP_REMOVED lines=10> */
[-CC-:B------:R-:W-:Y:S01]  /*0d50*/  FFMA.RZ R12, R3, R23.reuse, R14.reuse ;  /* 0x00000017030c7223 */ /* 0x180fe2000000c00e */
[C---:B------:R-:W-:Y:S02]  /*0d60*/  ISETP.NE.AND P3, PT, R15.reuse, RZ, PT ;  /* 0x000000ff0f00720c */ /* 0x040fe40003f65270 */
[----:B------:R-:W-:Y:S02]  /*0d70*/  ISETP.NE.AND P1, PT, R15, RZ, PT ;  /* 0x000000ff0f00720c */ /* 0x000fe40003f25270 */
[----:B------:R-:W-:Y:S01]  /*0d80*/  LOP3.LUT R13, R12, 0x7fffff, RZ, 0xc0, !PT ;  /* 0x007fffff0c0d7812 */ /* 0x000fe200078ec0ff */
[CCC-:B------:R-:W-:Y:S01]  /*0d90*/  FFMA.RP R12, R3.reuse, R23.reuse, R14.reuse ;  /* 0x00000017030c7223 */ /* 0x1c0fe2000000800e */
[----:B------:R-:W-:Y:S01]  /*0da0*/  FFMA.RM R3, R3, R23, R14 ;  /* 0x0000001703037223 */ /* 0x000fe2000000400e */
[----:B------:R-:W-:Y:S01]  /*0db0*/  IADD3 R14, PT, PT, R15, 0x20, RZ ;  /* 0x000000200f0e7810 */ /* 0x000fe20007ffe0ff */
[----:B------:R-:W-:Y:S01]  /*0dc0*/  IMAD.MOV R15, RZ, RZ, -R15 ;  /* 0x000000ffff0f7224 */ /* 0x000fe200078e0a0f */
[----:B------:R-:W-:-:S02]  /*0dd0*/  LOP3.LUT R13, R13, 0x800000, RZ, 0xfc, !PT ;  /* 0x008000000d0d7812 */ /* 0x000fc400078efcff */
[----:B------:R-:W-:Y:S02]  /*0de0*/  FSETP.NEU.FTZ.AND P0, PT, R12, R3, PT ;  /* 0x000000030c00720b */ /* 0x000fe40003f1d000 */
[----:B------:R-:W-:Y:S02]  /*0df0*/  SHF.L.U32 R14, R13, R14, RZ ;  /* 0x0000000e0d0e7219 */ /* 0x000fe400000006ff */
[----:B------:R-:W-:Y:S02]  /*0e00*/  SEL R12, R15, RZ, P3 ;  /* 0x000000ff0f0c7207 */ /* 0x000fe40001800000 */
[----:B------:R-:W-:Y:S02]  /*0e10*/  ISETP.NE.AND P1, PT, R14, RZ, P1 ;  /* 0x000000ff0e00720c */ /* 0x000fe40000f25270 */
[----:B------:R-:W-:Y:S02]  /*0e20*/  SHF.R.U32.HI R12, RZ, R12, R13 ;  /* 0x0000000cff0c7219 */ /* 0x000fe4000001160d */
[----:B------:R-:W-:-:S02]  /*0e30*/  PLOP3.LUT P0, PT, P0, P1, PT, 0xf8, 0x8f ;  /* 0x00000000008f781c */ /* 0x000fc40000703f70 */
[----:B------:R-:W-:Y:S02]  /*0e40*/  SHF.R.U32.HI R14, RZ, 0x1, R12 ;  /* 0x00000001ff0e7819 */ /* 0x000fe4000001160c */
[----:B------:R-:W-:-:S04]  /*0e50*/  SEL R3, RZ, 0x1, !P0 ;  /* 0x00000001ff037807 */ /* 0x000fc80004000000 */
[----:B------:R-:W-:-:S04]  /*0e60*/  LOP3.LUT R3, R3, 0x1, R14, 0xf8, !PT ;  /* 0x0000000103037812 */ /* 0x000fc800078ef80e */
[----:B------:R-:W-:-:S04]  /*0e70*/  LOP3.LUT R3, R3, R12, RZ, 0xc0, !PT ;  /* 0x0000000c03037212 */ /* 0x000fc800078ec0ff */
[----:B------:R-:W-:-:S04]  /*0e80*/  IADD3 R3, PT, PT, R14, R3, RZ ;  /* 0x000000030e037210 */ /* 0x000fc80007ffe0ff */
[----:B------:R-:W-:Y:S01]  /*0e90*/  LOP3.LUT R0, R3, R0, RZ, 0xfc, !PT ;  /* 0x0000000003007212 */ /* 0x000fe200078efcff */
[----:B------:R-:W-:Y:S06]  /*0ea0*/  BRA `(.L_x_24) ;  /* 0x0000000000347947 */ /* 0x000fec0003800000 */
.L_x_23:
[----:B------:R-:W-:-:S04]  /*0eb0*/  LOP3.LUT R0, R0, 0x80000000, RZ, 0xc0, !PT ;  /* 0x8000000000007812 */ /* 0x000fc800078ec0ff */
[----:B------:R-:W-:Y:S01]  /*0ec0*/  LOP3.LUT R0, R0, 0x7f800000, RZ, 0xfc, !PT ;  /* 0x7f80000000007812 */ /* 0x000fe200078efcff */
[----:B------:R-:W-:Y:S06]  /*0ed0*/  BRA `(.L_x_24) ;  /* 0x0000000000287947 */ /* 0x000fec0003800000 */
.L_x_22:
[----:B------:R-:W-:Y:S01]  /*0ee0*/  IMAD R0, R13, 0x800000, R0 ;  /* 0x008000000d007824 */ /* 0x000fe200078e0200 */
[----:B------:R-:W-:Y:S06]  /*0ef0*/  BRA `(.L_x_24) ;  /* 0x0000000000207947 */ /* 0x000fec0003800000 */
.L_x_21:
[----:B------:R-:W-:-:S04]  /*0f00*/  LOP3.LUT R0, R15, 0x80000000, R14, 0x48, !PT ;  /* 0x800000000f007812 */ /* 0x000fc800078e480e */
[----:B------:R-:W-:Y:S01]  /*0f10*/  LOP3.LUT R0, R0, 0x7f800000, RZ, 0xfc, !PT ;  /* 0x7f80000000007812 */ /* 0x000fe200078efcff */
[----:B------:R-:W-:Y:S06]  /*0f20*/  BRA `(.L_x_24) ;  /* 0x0000000000147947 */ /* 0x000fec0003800000 */
.L_x_20:
[----:B------:R-:W-:Y:S01]  /*0f30*/  LOP3.LUT R0, R15, 0x80000000, R14, 0x48, !PT ;  /* 0x800000000f007812 */ /* 0x000fe200078e480e */
[----:B------:R-:W-:Y:S06]  /*0f40*/  BRA `(.L_x_24) ;  /* 0x00000000000c7947 */ /* 0x000fec0003800000 */
.L_x_19:
[----:B------:R-:W0:Y:S01]  /*0f50*/  MUFU.RSQ R0, -QNAN ;  /* 0xffc0000000007908 */ /* 0x000e220000001400 */
[----:B------:R-:W-:Y:S05]  /*0f60*/  BRA `(.L_x_24) ;  /* 0x0000000000047947 */ /* 0x000fea0003800000 */
.L_x_18:
[----:B------:R-:W-:-:S07]  /*0f70*/  FADD.FTZ R0, R0, R3 ;  /* 0x0000000300007221 */ /* 0x000fce0000010000 */
.L_x_24:
[----:B------:R-:W-:-:S04]  /*0f80*/  HFMA2 R3, -RZ, RZ, 0, 0 ;  /* 0x00000000ff037431 */ /* 0x000fc800000001ff */
[----:B0-----:R-:W-:Y:S05]  /*0f90*/  RET.REL.NODEC R2 `(_Z19subtract_row_singlePfS_ii) ;  /* 0xfffffff002187950 */ /* 0x001fea0003c3ffff */
.L_x_25:
        /* <DEDUP_REMOVED lines=14> */
.L_x_137:


//--------------------- .text._Z12subtract_rowPfS_S_ii --------------------------
	.section	.text._Z12subtract_rowPfS_S_ii,"ax",@progbits
	.align	128
        .global         _Z12subtract_rowPfS_S_ii
        .type           _Z12subtract_rowPfS_S_ii,@function
        .size           _Z12subtract_rowPfS_S_ii,(.L_x_141 - _Z12subtract_rowPfS_S_ii)
        .other          _Z12subtract_rowPfS_S_ii,@"STO_CUDA_ENTRY STV_DEFAULT"
_Z12subtract_rowPfS_S_ii:
.text._Z12subtract_rowPfS_S_ii:
[----:B------:R-:W-:Y:S01]  /*0000*/  LDC R1, c[0x0][0x37c] ;  /* 0x0000df00ff017b82 */ /* 0x000fe20000000800 */
[----:B------:R-:W0:Y:S07]  /*0010*/  S2R R0, SR_TID.X ;  /* 0x0000000000007919 */ /* 0x000e2e0000002100 */
[----:B------:R-:W0:Y:S01]  /*0020*/  S2UR UR4, SR_CTAID.X ;  /* 0x00000000000479c3 */ /* 0x000e220000002500 */
[----:B------:R-:W1:Y:S07]  /*0030*/  S2R R5, SR_CTAID.Y ;  /* 0x0000000000057919 */ /* 0x000e6e0000002600 */
[----:B------:R-:W0:Y:S08]  /*0040*/  LDC R7, c[0x0][0x360] ;  /* 0x0000d800ff077b82 */ /* 0x000e300000000800 */
[----:B------:R-:W2:Y:S08]  /*0050*/  LDC.64 R2, c[0x0][0x398] ;  /* 0x0000e600ff027b82 */ /* 0x000eb00000000a00 */
[----:B------:R-:W3:Y:S01]  /*0060*/  LDC.64 R14, c[0x0][0x390] ;  /* 0x0000e400ff0e7b82 */ /* 0x000ee20000000a00 */
[----:B0-----:R-:W-:Y:S01]  /*0070*/  IMAD R0, R7, UR4, R0 ;  /* 0x0000000407007c24 */ /* 0x001fe2000f8e0200 */
[----:B------:R-:W0:Y:S04]  /*0080*/  LDCU.64 UR4, c[0x0][0x358] ;  /* 0x00006b00ff0477ac */ /* 0x000e280008000a00 */
[----:B--2---:R-:W-:-:S02]  /*0090*/  ISETP.GE.AND P0, PT, R0, R3, PT ;  /* 0x000000030000720c */ /* 0x004fc40003f06270 */
[-C--:B-1----:R-:W-:Y:S02]  /*00a0*/  IADD3 R6, P1, PT, R5, R2.reuse, RZ ;  /* 0x0000000205067210 */ /* 0x082fe40007f3e0ff */
[----:B------:R-:W-:Y:S02]  /*00b0*/  ISETP.LT.OR P0, PT, R0, R2, P0 ;  /* 0x000000020000720c */ /* 0x000fe40000701670 */
[----:B------:R-:W-:Y:S02]  /*00c0*/  SHF.R.S32.HI R12, RZ, 0x1f, R2 ;  /* 0x0000001fff0c7819 */ /* 0x000fe40000011402 */
[----:B---3--:R-:W-:-:S09]  /*00d0*/  LEA R10, P2, R6, R14, 0x2 ;  /* 0x0000000e060a7211 */ /* 0x008fd200078410ff */
[----:B------:R-:W1:Y:S01]  /*00e0*/  @!P0 LDC.64 R8, c[0x0][0x380] ;  /* 0x0000e000ff088b82 */ /* 0x000e620000000a00 */
[----:B------:R-:W-:Y:S02]  /*00f0*/  @!P0 IMAD.IADD R4, R5, 0x1, R2 ;  /* 0x0000000105048824 */ /* 0x000fe400078e0202 */
[-C--:B------:R-:W-:Y:S02]  /*0100*/  @!P0 IMAD R7, R2, R3.reuse, R0 ;  /* 0x0000000302078224 */ /* 0x080fe400078e0200 */
[----:B------:R-:W-:Y:S02]  /*0110*/  @!P0 IMAD R11, R4, R3, R3 ;  /* 0x00000003040b8224 */ /* 0x000fe400078e0203 */
[----:B------:R-:W-:-:S03]  /*0120*/  IMAD.X R4, RZ, RZ, R12, P1 ;  /* 0x000000ffff047224 */ /* 0x000fc600008e060c */
[----:B------:R-:W-:Y:S02]  /*0130*/  @!P0 IADD3 R3, PT, PT, R0, R11, RZ ;  /* 0x0000000b00038210 */ /* 0x000fe40007ffe0ff */
[----:B------:R-:W-:-:S05]  /*0140*/  LEA.HI.X R11, R6, R15, R4, 0x2, P2 ;  /* 0x0000000f060b7211 */ /* 0x000fca00010f1404 */
[----:B0-----:R-:W2:Y:S01]  /*0150*/  LDG.E R10, desc[UR4][R10.64+0x4] ;  /* 0x000004040a0a7981 */ /* 0x001ea2000c1e1900 */
[----:B-1----:R-:W-:-:S04]  /*0160*/  @!P0 IMAD.WIDE R6, R7, 0x4, R8 ;  /* 0x0000000407068825 */ /* 0x002fc800078e0208 */
[----:B------:R-:W-:Y:S02]  /*0170*/  @!P0 IMAD.WIDE R8, R3, 0x4, R8 ;  /* 0x0000000403088825 */ /* 0x000fe400078e0208 */
[----:B------:R-:W2:Y:S04]  /*0180*/  @!P0 LDG.E R7, desc[UR4][R6.64] ;  /* 0x0000000406078981 */ /* 0x000ea8000c1e1900 */
[----:B------:R-:W2:Y:S01]  /*0190*/  @!P0 LDG.E R3, desc[UR4][R8.64] ;  /* 0x0000000408038981 */ /* 0x000ea2000c1e1900 */
[----:B------:R-:W-:Y:S01]  /*01a0*/  ISETP.NE.AND P1, PT, R0, RZ, PT ;  /* 0x000000ff0000720c */ /* 0x000fe20003f25270 */
[----:B--2---:R-:W-:-:S05]  /*01b0*/  @!P0 FFMA R3, -R10, R7, R3 ;  /* 0x000000070a038223 */ /* 0x004fca0000000103 */
[----:B------:R0:W-:Y:S07]  /*01c0*/  @!P0 STG.E desc[UR4][R8.64], R3 ;  /* 0x0000000308008986 */ /* 0x0001ee000c101904 */
[----:B------:R-:W-:Y:S05]  /*01d0*/  @P1 EXIT ;  /* 0x000000000000194d */ /* 0x000fea0003800000 */
[----:B------:R-:W1:Y:S02]  /*01e0*/  LDC.64 R6, c[0x0][0x388] ;  /* 0x0000e200ff067b82 */ /* 0x000e640000000a00 */
[----:B-1----:R-:W-:-:S04]  /*01f0*/  LEA R6, P0, R2, R6, 0x2 ;  /* 0x0000000602067211 */ /* 0x002fc800078010ff */
[----:B------:R-:W-:Y:S02]  /*0200*/  LEA.HI.X R7, R2, R7, R12, 0x2, P0 ;  /* 0x0000000702077211 */ /* 0x000fe400000f140c */
[----:B------:R-:W-:-:S05]  /*0210*/  LEA R2, P0, R5, R6, 0x2 ;  /* 0x0000000605027211 */ /* 0x000fca00078010ff */
[----:B0-----:R-:W-:Y:S02]  /*0220*/  IMAD.X R3, RZ, RZ, R7, P0 ;  /* 0x000000ffff037224 */ /* 0x001fe400000e0607 */
[----:B------:R-:W2:Y:S04]  /*0230*/  LDG.E R7, desc[UR4][R6.64] ;  /* 0x0000000406077981 */ /* 0x000ea8000c1e1900 */
[----:B------:R-:W2:Y:S02]  /*0240*/  LDG.E R5, desc[UR4][R2.64+0x4] ;  /* 0x0000040402057981 */ /* 0x000ea4000c1e1900 */
[----:B--2---:R-:W-:-:S05]  /*0250*/  FFMA R5, -R10, R7, R5 ;  /* 0x000000070a057223 */ /* 0x004fca0000000105 */
[----:B------:R-:W-:Y:S01]  /*0260*/  STG.E desc[UR4][R2.64+0x4], R5 ;  /* 0x0000040502007986 */ /* 0x000fe2000c101904 */
[----:B------:R-:W-:Y:S05]  /*0270*/  EXIT ;  /* 0x000000000000794d */ /* 0x000fea0003800000 */
.L_x_26:
        /* <DEDUP_REMOVED lines=16> */
.L_x_141:


//--------------------- .text._Z5get_mPfS_ii      --------------------------
	.section	.text._Z5get_mPfS_ii,"ax",@progbits
	.align	128
        .global         _Z5get_mPfS_ii
        .type           _Z5get_mPfS_ii,@function
        .size           _Z5get_mPfS_ii,(.L_x_138 - _Z5get_mPfS_ii)
        .other          _Z5get_mPfS_ii,@"STO_CUDA_ENTRY STV_DEFAULT"
_Z5get_mPfS_ii:
.text._Z5get_mPfS_ii:
[----:B------:R-:W-:Y:S01]  /*0000*/  LDC R1, c[0x0][0x37c] ;  /* 0x0000df00ff017b82 */ /* 0x000fe20000000800 */
[----:B------:R-:W0:Y:S07]  /*0010*/  S2R R2, SR_TID.X ;  /* 0x0000000000027919 */ /* 0x000e2e0000002100 */
[----:B------:R-:W0:Y:S08]  /*0020*/  S2UR UR4, SR_CTAID.X ;  /* 0x00000000000479c3 */ /* 0x000e300000002500 */
[----:B------:R-:W0:Y:S08]  /*0030*/  LDC R3, c[0x0][0x360] ;  /* 0x0000d800ff037b82 */ /* 0x000e300000000800 */
[----:B------:R-:W1:Y:S01]  /*0040*/  LDC.64 R8, c[0x0][0x390] ;  /* 0x0000e400ff087b82 */ /* 0x000e620000000a00 */
[----:B0-----:R-:W-:-:S05]  /*0050*/  IMAD R2, R3, UR4, R2 ;  /* 0x0000000403027c24 */ /* 0x001fca000f8e0202 */
[----:B-1----:R-:W-:-:S04]  /*0060*/  ISETP.GE.AND P0, PT, R2, R9, PT ;  /* 0x000000090200720c */ /* 0x002fc80003f06270 */
[----:B------:R-:W-:-:S13]  /*0070*/  ISETP.LE.OR P0, PT, R2, R8, P0 ;  /* 0x000000080200720c */ /* 0x000fda0000703670 */
[----:B------:R-:W-:Y:S05]  /*0080*/  @P0 EXIT ;  /* 0x000000000000094d */ /* 0x000fea0003800000 */
[----:B------:R-:W0:Y:S01]  /*0090*/  LDC.64 R4, c[0x0][0x380] ;  /* 0x0000e000ff047b82 */ /* 0x000e220000000a00 */
[----:B------:R-:W1:Y:S01]  /*00a0*/  LDCU.64 UR4, c[0x0][0x358] ;  /* 0x00006b00ff0477ac */ /* 0x000e620008000a00 */
[--C-:B------:R-:W-:Y:S02]  /*00b0*/  IMAD R7, R9, R8, R8.reuse ;  /* 0x0000000809077224 */ /* 0x100fe400078e0208 */
[----:B------:R-:W-:Y:S02]  /*00c0*/  IMAD R3, R2, R9, R8 ;  /* 0x0000000902037224 */ /* 0x000fe400078e0208 */
[----:B0-----:R-:W-:-:S06]  /*00d0*/  IMAD.WIDE R6, R7, 0x4, R4 ;  /* 0x0000000407067825 */ /* 0x001fcc00078e0204 */
[----:B-1----:R-:W2:Y:S01]  /*00e0*/  LDG.E R7, desc[UR4][R6.64] ;  /* 0x0000000406077981 */ /* 0x002ea2000c1e1900 */
[----:B------:R-:W-:-:S05]  /*00f0*/  IMAD.WIDE R4, R3, 0x4, R4 ;  /* 0x0000000403047825 */ /* 0x000fca00078e0204 */
[----:B------:R-:W3:Y:S01]  /*0100*/  LDG.E R0, desc[UR4][R4.64] ;  /* 0x0000000404007981 */ /* 0x000ee2000c1e1900 */
[----:B------:R-:W-:Y:S01]  /*0110*/  BSSY.RECONVERGENT B0, `(.L_x_27) ;  /* 0x000000c000007945 */ /* 0x000fe20003800200 */
        /* <DEDUP_REMOVED lines=9> */
[----:B------:R-:W-:Y:S05]  /*01b0*/  CALL.REL.NOINC `($__internal_2_$__cuda_sm3x_div_rn_noftz_f32_slowpath) ;  /* 0x0000000000187944 */ /* 0x000fea0003c00000 */
[----:B------:R-:W-:-:S07]  /*01c0*/  IMAD.MOV.U32 R9, RZ, RZ, R0 ;  /* 0x000000ffff097224 */ /* 0x000fce00078e0000 */
.L_x_28:
[----:B------:R-:W-:Y:S05]  /*01d0*/  BSYNC.RECONVERGENT B0 ;  /* 0x0000000000007941 */ /* 0x000fea0003800200 */
.L_x_27:
[----:B------:R-:W0:Y:S02]  /*01e0*/  LDC.64 R4, c[0x0][0x388] ;  /* 0x0000e200ff047b82 */ /* 0x000e240000000a00 */
[----:B0-----:R-:W-:-:S05]  /*01f0*/  IMAD.WIDE.U32 R2, R2, 0x4, R4 ;  /* 0x0000000402027825 */ /* 0x001fca00078e0004 */
[----:B------:R-:W-:Y:S01]  /*0200*/  STG.E desc[UR4][R2.64], R9 ;  /* 0x0000000902007986 */ /* 0x000fe2000c101904 */
[----:B------:R-:W-:Y:S05]  /*0210*/  EXIT ;  /* 0x000000000000794d */ /* 0x000fea0003800000 */
        .weak           $__internal_2_$__cuda_sm3x_div_rn_noftz_f32_slowpath
        .type           $__internal_2_$__cuda_sm3x_div_rn_noftz_f32_slowpath,@function
        .size           $__internal_2_$__cuda_sm3x_div_rn_noftz_f32_slowpath,(.L_x_138 - $__internal_2_$__cuda_sm3x_div_rn_noftz_f32_slowpath)
$__internal_2_$__cuda_sm3x_div_rn_noftz_f32_slowpath:
[----:B------:R-:W-:Y:S01]  /*0220*/  SHF.R.U32.HI R5, RZ, 0x17, R7 ;  /* 0x00000017ff057819 */ /* 0x000fe20000011607 */
[----:B------:R-:W-:Y:S01]  /*0230*/  BSSY.RECONVERGENT B1, `(.L_x_29) ;  /* 0x0000064000017945 */ /* 0x000fe20003800200 */
[--C-:B------:R-:W-:Y:S01]  /*0240*/  SHF.R.U32.HI R3, RZ, 0x17, R0.reuse ;  /* 0x00000017ff037819 */ /* 0x100fe20000011600 */
        /* <DEDUP_REMOVED lines=9> */
[----:B------:R-:W-:Y:S01]  /*02e0*/  FSETP.GTU.FTZ.AND P0, PT, |R0|, +INF , PT ;  /* 0x7f8000000000780b */ /* 0x000fe20003f1c200 */
[----:B------:R-:W-:Y:S01]  /*02f0*/  IMAD.MOV.U32 R3, RZ, RZ, R7 ;  /* 0x000000ffff037224 */ /* 0x000fe200078e0007 */
        /* <DEDUP_REMOVED lines=22> */
.L_x_30:
[----:B------:R-:W-:Y:S01]  /*0460*/  LEA R0, R6, 0xc0800000, 0x17 ;  /* 0xc080000006007811 */ /* 0x000fe200078eb8ff */
[----:B------:R-:W-:Y:S01]  /*0470*/  VIADD R5, R5, 0xffffff81 ;  /* 0xffffff8105057836 */ /* 0x000fe20000000000 */
[----:B------:R-:W-:Y:S03]  /*0480*/  BSSY.RECONVERGENT B2, `(.L_x_35) ;  /* 0x0000035000027945 */ /* 0x000fe60003800200 */
        /* <DEDUP_REMOVED lines=48> */
.L_x_37:
[----:B------:R-:W-:-:S04]  /*0790*/  LOP3.LUT R0, R0, 0x80000000, RZ, 0xc0, !PT ;  /* 0x8000000000007812 */ /* 0x000fc800078ec0ff */
[----:B------:R-:W-:Y:S01]  /*07a0*/  LOP3.LUT R0, R0, 0x7f800000, RZ, 0xfc, !PT ;  /* 0x7f80000000007812 */ /* 0x000fe200078efcff */
[----:B------:R-:W-:Y:S06]  /*07b0*/  BRA `(.L_x_38) ;  /* 0x0000000000047947 */ /* 0x000fec0003800000 */
.L_x_36:
[----:B------:R-:W-:-:S07]  /*07c0*/  IMAD R0, R6, 0x800000, R0 ;  /* 0x0080000006007824 */ /* 0x000fce00078e0200 */
.L_x_38:
[----:B------:R-:W-:Y:S05]  /*07d0*/  BSYNC.RECONVERGENT B2 ;  /* 0x0000000000027941 */ /* 0x000fea0003800200 */
.L_x_35:
[----:B------:R-:W-:Y:S05]  /*07e0*/  BRA `(.L_x_39) ;  /* 0x0000000000207947 */ /* 0x000fea0003800000 */
.L_x_34:
[----:B------:R-:W-:-:S04]  /*07f0*/  LOP3.LUT R0, R7, 0x80000000, R8, 0x48, !PT ;  /* 0x8000000007007812 */ /* 0x000fc800078e4808 */
[----:B------:R-:W-:Y:S01]  /*0800*/  LOP3.LUT R0, R0, 0x7f800000, RZ, 0xfc, !PT ;  /* 0x7f80000000007812 */ /* 0x000fe200078efcff */
[----:B------:R-:W-:Y:S06]  /*0810*/  BRA `(.L_x_39) ;  /* 0x0000000000147947 */ /* 0x000fec0003800000 */
.L_x_33:
[----:B------:R-:W-:Y:S01]  /*0820*/  LOP3.LUT R0, R7, 0x80000000, R8, 0x48, !PT ;  /* 0x8000000007007812 */ /* 0x000fe200078e4808 */
[----:B------:R-:W-:Y:S06]  /*0830*/  BRA `(.L_x_39) ;  /* 0x00000000000c7947 */ /* 0x000fec0003800000 */
.L_x_32:
[----:B------:R-:W0:Y:S01]  /*0840*/  MUFU.RSQ R0, -QNAN ;  /* 0xffc0000000007908 */ /* 0x000e220000001400 */
[----:B------:R-:W-:Y:S05]  /*0850*/  BRA `(.L_x_39) ;  /* 0x0000000000047947 */ /* 0x000fea0003800000 */
.L_x_31:
[----:B------:R-:W-:-:S07]  /*0860*/  FADD.FTZ R0, R0, R3 ;  /* 0x0000000300007221 */ /* 0x000fce0000010000 */
.L_x_39:
[----:B------:R-:W-:Y:S05]  /*0870*/  BSYNC.RECONVERGENT B1 ;  /* 0x0000000000017941 */ /* 0x000fea0003800200 */
.L_x_29:
[----:B------:R-:W-:-:S04]  /*0880*/  IMAD.MOV.U32 R5, RZ, RZ, 0x0 ;  /* 0x00000000ff057424 */ /* 0x000fc800078e00ff */
[----:B0-----:R-:W-:Y:S05]  /*0890*/  RET.REL.NODEC R4 `(_Z5get_mPfS_ii) ;  /* 0xfffffff404d87950 */ /* 0x001fea0003c3ffff */
.L_x_40:
        /* <DEDUP_REMOVED lines=14> */
.L_x_138:


//--------------------- .text._Z8swap_onePfii     --------------------------
	.section	.text._Z8swap_onePfii,"ax",@progbits
	.align	128
        .global         _Z8swap_onePfii
        .type           _Z8swap_onePfii,@function
        .size           _Z8swap_onePfii,(.L_x_143 - _Z8swap_onePfii)
        .other          _Z8swap_onePfii,@"STO_CUDA_ENTRY STV_DEFAULT"
_Z8swap_onePfii:
.text._Z8swap_onePfii:
[----:B------:R-:W-:Y:S08]  /*0000*/  LDC R1, c[0x0][0x37c] ;  /* 0x0000df00ff017b82 */ /* 0x000ff00000000800 */
[----:B------:R-:W0:Y:S01]  /*0010*/  LDC.64 R2, c[0x0][0x380] ;  /* 0x0000e000ff027b82 */ /* 0x000e220000000a00 */
[----:B------:R-:W1:Y:S07]  /*0020*/  LDCU.64 UR4, c[0x0][0x358] ;  /* 0x00006b00ff0477ac */ /* 0x000e6e0008000a00 */
[----:B------:R-:W0:Y:S02]  /*0030*/  LDC.64 R6, c[0x0][0x388] ;  /* 0x0000e200ff067b82 */ /* 0x000e240000000a00 */
[----:B0-----:R-:W-:-:S04]  /*0040*/  IMAD.WIDE R4, R7, 0x4, R2 ;  /* 0x0000000407047825 */ /* 0x001fc800078e0202 */
[----:B------:R-:W-:Y:S01]  /*0050*/  IMAD.WIDE R2, R6, 0x4, R2 ;  /* 0x0000000406027825 */ /* 0x000fe200078e0202 */
[----:B-1----:R-:W2:Y:S04]  /*0060*/  LDG.E R9, desc[UR4][R4.64] ;  /* 0x0000000404097981 */ /* 0x002ea8000c1e1900 */
[----:B------:R-:W3:Y:S04]  /*0070*/  LDG.E R7, desc[UR4][R2.64] ;  /* 0x0000000402077981 */ /* 0x000ee8000c1e1900 */
[----:B--2---:R-:W-:Y:S04]  /*0080*/  STG.E desc[UR4][R2.64], R9 ;  /* 0x0000000902007986 */ /* 0x004fe8000c101904 */
[----:B---3--:R-:W-:Y:S01]  /*0090*/  STG.E desc[UR4][R4.64], R7 ;  /* 0x0000000704007986 */ /* 0x008fe2000c101904 */
[----:B------:R-:W-:Y:S05]  /*00a0*/  EXIT ;  /* 0x000000000000794d */ /* 0x000fea0003800000 */
.L_x_41:
        /* <DEDUP_REMOVED lines=13> */
.L_x_143:


//--------------------- .text._Z8swap_rowPfiii    --------------------------
	.section	.text._Z8swap_rowPfiii,"ax",@progbits
	.align	128
        .global         _Z8swap_rowPfiii
        .type           _Z8swap_rowPfiii,@function
        .size           _Z8swap_rowPfiii,(.L_x_144 - _Z8swap_rowPfiii)
        .other          _Z8swap_rowPfiii,@"STO_CUDA_ENTRY STV_DEFAULT"
_Z8swap_rowPfiii:
.text._Z8swap_rowPfiii:
[----:B------:R-:W-:Y:S01]  /*0000*/  LDC R1, c[0x0][0x37c] ;  /* 0x0000df00ff017b82 */ /* 0x000fe20000000800 */
[----:B------:R-:W0:Y:S07]  /*0010*/  S2R R0, SR_TID.X ;  /* 0x0000000000007919 */ /* 0x000e2e0000002100 */
[----:B------:R-:W0:Y:S01]  /*0020*/  S2UR UR4, SR_CTAID.X ;  /* 0x00000000000479c3 */ /* 0x000e220000002500 */
[----:B------:R-:W1:Y:S07]  /*0030*/  LDCU UR6, c[0x0][0x390] ;  /* 0x00007200ff0677ac */ /* 0x000e6e0008000800 */
[----:B------:R-:W0:Y:S02]  /*0040*/  LDC R3, c[0x0][0x360] ;  /* 0x0000d800ff037b82 */ /* 0x000e240000000800 */
[----:B0-----:R-:W-:-:S05]  /*0050*/  IMAD R0, R3, UR4, R0 ;  /* 0x0000000403007c24 */ /* 0x001fca000f8e0200 */
[----:B-1----:R-:W-:-:S13]  /*0060*/  ISETP.GE.AND P0, PT, R0, UR6, PT ;  /* 0x0000000600007c0c */ /* 0x002fda000bf06270 */
[----:B------:R-:W-:Y:S05]  /*0070*/  @P0 EXIT ;  /* 0x000000000000094d */ /* 0x000fea0003800000 */
[----:B------:R-:W0:Y:S01]  /*0080*/  LDC.64 R4, c[0x0][0x388] ;  /* 0x0000e200ff047b82 */ /* 0x000e220000000a00 */
[----:B------:R-:W1:Y:S07]  /*0090*/  LDCU.64 UR4, c[0x0][0x358] ;  /* 0x00006b00ff0477ac */ /* 0x000e6e0008000a00 */
[----:B------:R-:W2:Y:S01]  /*00a0*/  LDC.64 R2, c[0x0][0x380] ;  /* 0x0000e000ff027b82 */ /* 0x000ea20000000a00 */
[--C-:B0-----:R-:W-:Y:S02]  /*00b0*/  IMAD R5, R5, UR6, R0.reuse ;  /* 0x0000000605057c24 */ /* 0x101fe4000f8e0200 */
[----:B------:R-:W-:-:S02]  /*00c0*/  IMAD R7, R4, UR6, R0 ;  /* 0x0000000604077c24 */ /* 0x000fc4000f8e0200 */
[----:B--2---:R-:W-:-:S04]  /*00d0*/  IMAD.WIDE R4, R5, 0x4, R2 ;  /* 0x0000000405047825 */ /* 0x004fc800078e0202 */
[----:B------:R-:W-:Y:S01]  /*00e0*/  IMAD.WIDE R2, R7, 0x4, R2 ;  /* 0x0000000407027825 */ /* 0x000fe200078e0202 */
[----:B-1----:R-:W2:Y:S04]  /*00f0*/  LDG.E R9, desc[UR4][R4.64] ;  /* 0x0000000404097981 */ /* 0x002ea8000c1e1900 */
[----:B------:R-:W3:Y:S04]  /*0100*/  LDG.E R7, desc[UR4][R2.64] ;  /* 0x0000000402077981 */ /* 0x000ee8000c1e1900 */
[----:B--2---:R-:W-:Y:S04]  /*0110*/  STG.E desc[UR4][R2.64], R9 ;  /* 0x0000000902007986 */ /* 0x004fe8000c101904 */
[----:B---3--:R-:W-:Y:S01]  /*0120*/  STG.E desc[UR4][R4.64], R7 ;  /* 0x0000000704007986 */ /* 0x008fe2000c101904 */
[----:B------:R-:W-:Y:S05]  /*0130*/  EXIT ;  /* 0x000000000000794d */ /* 0x000fea0003800000 */
.L_x_42:
        /* <DEDUP_REMOVED lines=12> */
.L_x_144:


//--------------------- .text._Z8find_maxPfiiPi   --------------------------
	.section	.text._Z8find_maxPfiiPi,"ax",@progbits
	.align	128
        .global         _Z8find_maxPfiiPi
        .type           _Z8find_maxPfiiPi,@function
        .size           _Z8find_maxPfiiPi,(.L_x_145 - _Z8find_maxPfiiPi)
        .other          _Z8find_maxPfiiPi,@"STO_CUDA_ENTRY STV_DEFAULT"
_Z8find_maxPfiiPi:
.text._Z8find_maxPfiiPi:
[----:B------:R-:W-:Y:S08]  /*0000*/  LDC R1, c[0x0][0x37c] ;  /* 0x0000df00ff017b82 */ /* 0x000ff00000000800 */
[----:B------:R-:W0:Y:S01]  /*0010*/  S2UR UR6, SR_CTAID.X ;  /* 0x00000000000679c3 */ /* 0x000e220000002500 */
[----:B------:R-:W1:Y:S07]  /*0020*/  S2R R5, SR_TID.X ;  /* 0x0000000000057919 */ /* 0x000e6e0000002100 */
[----:B------:R-:W2:Y:S08]  /*0030*/  LDC R0, c[0x0][0x360] ;  /* 0x0000d800ff007b82 */ /* 0x000eb00000000800 */
[----:B------:R-:W3:Y:S01]  /*0040*/  LDC R2, c[0x0][0x370] ;  /* 0x0000dc00ff027b82 */ /* 0x000ee20000000800 */
[----:B0-----:R-:W-:-:S07]  /*0050*/  UIADD3 UR4, UPT, UPT, UR6, 0x1, URZ ;  /* 0x0000000106047890 */ /* 0x001fce000fffe0ff */
[----:B------:R-:W0:Y:S01]  /*0060*/  LDC R6, c[0x0][0x388] ;  /* 0x0000e200ff067b82 */ /* 0x000e220000000800 */
[----:B--2---:R-:W-:-:S07]  /*0070*/  IMAD R4, R0, UR6, RZ ;  /* 0x0000000600047c24 */ /* 0x004fce000f8e02ff */
[----:B------:R-:W2:Y:S01]  /*0080*/  LDC.64 R10, c[0x0][0x390] ;  /* 0x0000e400ff0a7b82 */ /* 0x000ea20000000a00 */
[----:B------:R-:W4:Y:S01]  /*0090*/  LDCU UR6, c[0x0][0x38c] ;  /* 0x00007180ff0677ac */ /* 0x000f220008000800 */
[----:B-1----:R-:W-:Y:S01]  /*00a0*/  IMAD R7, R4, 0x2, R5 ;  /* 0x0000000204077824 */ /* 0x002fe200078e0205 */
[----:B---3--:R-:W-:Y:S01]  /*00b0*/  ISETP.NE.AND P0, PT, R2, UR4, PT ;  /* 0x0000000402007c0c */ /* 0x008fe2000bf05270 */
[----:B------:R-:W1:Y:S02]  /*00c0*/  LDCU.64 UR4, c[0x0][0x358] ;  /* 0x00006b00ff0477ac */ /* 0x000e640008000a00 */
[C---:B------:R-:W-:Y:S01]  /*00d0*/  IMAD.IADD R9, R7.reuse, 0x1, R0 ;  /* 0x0000000107097824 */ /* 0x040fe200078e0200 */
[----:B0-----:R-:W-:-:S09]  /*00e0*/  IADD3 R13, PT, PT, R7, R6, RZ ;  /* 0x00000006070d7210 */ /* 0x001fd20007ffe0ff */
[----:B------:R-:W0:Y:S01]  /*00f0*/  @!P0 LDC R17, c[0x0][0x38c] ;  /* 0x0000e300ff118b82 */ /* 0x000e220000000800 */
[----:B------:R-:W-:Y:S02]  /*0100*/  @!P0 IMAD R4, R4, 0x2, R6 ;  /* 0x0000000204048824 */ /* 0x000fe400078e0206 */
[----:B------:R-:W-:Y:S02]  /*0110*/  IMAD.IADD R15, R13, 0x1, R0 ;  /* 0x000000010d0f7824 */ /* 0x000fe400078e0200 */
[----:B--2---:R-:W-:-:S04]  /*0120*/  IMAD.WIDE.U32 R2, R7, 0x4, R10 ;  /* 0x0000000407027825 */ /* 0x004fc800078e000a */
[----:B------:R-:W-:Y:S01]  /*0130*/  IMAD.WIDE.U32 R10, R9, 0x4, R10 ;  /* 0x00000004090a7825 */ /* 0x000fe200078e000a */
[----:B-1----:R1:W-:Y:S01]  /*0140*/  STG.E desc[UR4][R2.64], R13 ;  /* 0x0000000d02007986 */ /* 0x0023e2000c101904 */
[----:B------:R-:W2:Y:S03]  /*0150*/  LDC.64 R8, c[0x0][0x380] ;  /* 0x0000e000ff087b82 */ /* 0x000ea60000000a00 */
[----:B------:R1:W-:Y:S01]  /*0160*/  STG.E desc[UR4][R10.64], R15 ;  /* 0x0000000f0a007986 */ /* 0x0003e2000c101904 */
[----:B0-----:R-:W-:-:S04]  /*0170*/  @!P0 IADD3 R6, PT, PT, -R4, 0x1, R17 ;  /* 0x0000000104068810 */ /* 0x001fc80007ffe111 */
[----:B------:R-:W0:Y:S01]  /*0180*/  LDC R4, c[0x0][0x388] ;  /* 0x0000e200ff047b82 */ /* 0x000e220000000800 */
[----:B------:R-:W-:-:S04]  /*0190*/  @!P0 LEA.HI R6, R6, R6, RZ, 0x1 ;  /* 0x0000000606068211 */ /* 0x000fc800078f08ff */
[----:B------:R-:W-:-:S03]  /*01a0*/  @!P0 SHF.R.S32.HI R0, RZ, 0x1, R6 ;  /* 0x00000001ff008819 */ /* 0x000fc60000011406 */
[----:B------:R-:W-:Y:S01]  /*01b0*/  BAR.SYNC.DEFER_BLOCKING 0x0 ;  /* 0x0000000000007b1d */ /* 0x000fe20000010000 */
[----:B------:R-:W-:-:S13]  /*01c0*/  ISETP.GE.AND P0, PT, R0, 0x1, PT ;  /* 0x000000010000780c */ /* 0x000fda0003f06270 */
[----:B-1--4-:R-:W-:Y:S05]  /*01d0*/  @!P0 EXIT ;  /* 0x000000000000894d */ /* 0x012fea0003800000 */
.L_x_45:
[----:B------:R-:W-:Y:S01]  /*01e0*/  ISETP.GE.U32.AND P0, PT, R5, R0, PT ;  /* 0x000000000500720c */ /* 0x000fe20003f06070 */
[----:B------:R-:W-:-:S12]  /*01f0*/  BSSY.RECONVERGENT B0, `(.L_x_43) ;  /* 0x0000012000007945 */ /* 0x000fd80003800200 */
[----:B-1----:R-:W-:Y:S05]  /*0200*/  @P0 BRA `(.L_x_44) ;  /* 0x0000000000400947 */ /* 0x002fea0003800000 */
[----:B------:R-:W3:Y:S01]  /*0210*/  LDG.E R17, desc[UR4][R2.64] ;  /* 0x0000000402117981 */ /* 0x000ee2000c1e1900 */
[----:B------:R-:W-:-:S04]  /*0220*/  IADD3 R13, PT, PT, R7, R0, RZ ;  /* 0x00000000070d7210 */ /* 0x000fc80007ffe0ff */
[----:B------:R-:W-:-:S13]  /*0230*/  ISETP.GE.AND P0, PT, R13, UR6, PT ;  /* 0x000000060d007c0c */ /* 0x000fda000bf06270 */
[----:B------:R-:W1:Y:S02]  /*0240*/  @!P0 LDC.64 R10, c[0x0][0x390] ;  /* 0x0000e400ff0a8b82 */ /* 0x000e640000000a00 */
[----:B-1----:R-:W-:-:S04]  /*0250*/  @!P0 IMAD.WIDE.U32 R10, R13, 0x4, R10 ;  /* 0x000000040d0a8825 */ /* 0x002fc800078e000a */
[----:B---3--:R-:W-:-:S06]  /*0260*/  IMAD.MOV.U32 R6, RZ, RZ, R17 ;  /* 0x000000ffff067224 */ /* 0x008fcc00078e0011 */
[----:B------:R-:W3:Y:S01]  /*0270*/  @!P0 LDG.E R6, desc[UR4][R10.64] ;  /* 0x000000040a068981 */ /* 0x000ee2000c1e1900 */
[----:B0-----:R-:W-:-:S04]  /*0280*/  IMAD R13, R17, UR6, R4 ;  /* 0x00000006110d7c24 */ /* 0x001fc8000f8e0204 */
[----:B--2---:R-:W-:-:S06]  /*0290*/  IMAD.WIDE R12, R13, 0x4, R8 ;  /* 0x000000040d0c7825 */ /* 0x004fcc00078e0208 */
[----:B------:R-:W2:Y:S01]  /*02a0*/  LDG.E R12, desc[UR4][R12.64] ;  /* 0x000000040c0c7981 */ /* 0x000ea2000c1e1900 */
[----:B---3--:R-:W-:-:S04]  /*02b0*/  IMAD R15, R6, UR6, R4 ;  /* 0x00000006060f7c24 */ /* 0x008fc8000f8e0204 */
[----:B------:R-:W-:-:S06]  /*02c0*/  IMAD.WIDE R14, R15, 0x4, R8 ;  /* 0x000000040f0e7825 */ /* 0x000fcc00078e0208 */
[----:B------:R-:W2:Y:S02]  /*02d0*/  LDG.E R15, desc[UR4][R14.64] ;  /* 0x000000040e0f7981 */ /* 0x000ea4000c1e1900 */
[----:B--2---:R-:W-:-:S04]  /*02e0*/  FSETP.GT.AND P0, PT, |R12|, |R15|, PT ;  /* 0x4000000f0c00720b */ /* 0x004fc80003f04200 */
[----:B------:R-:W-:-:S05]  /*02f0*/  SEL R17, R17, R6, P0 ;  /* 0x0000000611117207 */ /* 0x000fca0000000000 */
[----:B------:R1:W-:Y:S04]  /*0300*/  STG.E desc[UR4][R2.64], R17 ;  /* 0x0000001102007986 */ /* 0x0003e8000c101904 */
.L_x_44:
[----:B------:R-:W-:Y:S05]  /*0310*/  BSYNC.RECONVERGENT B0 ;  /* 0x0000000000007941 */ /* 0x000fea0003800200 */
.L_x_43:
[----:B------:R-:W-:Y:S01]  /*0320*/  BAR.SYNC.DEFER_BLOCKING 0x0 ;  /* 0x0000000000007b1d */ /* 0x000fe20000010000 */
[----:B------:R-:W-:-:S13]  /*0330*/  ISETP.NE.AND P0, PT, R0, 0x1, PT ;  /* 0x000000010000780c */ /* 0x000fda0003f05270 */
[----:B------:R-:W-:Y:S05]  /*0340*/  @!P0 EXIT ;  /* 0x000000000000894d */ /* 0x000fea0003800000 */
[C---:B------:R-:W-:Y:S02]  /*0350*/  ISETP.NE.AND P0, PT, R0.reuse, RZ, PT ;  /* 0x000000ff0000720c */ /* 0x040fe40003f05270 */
[----:B------:R-:W-:-:S04]  /*0360*/  IADD3 R6, PT, PT, R0, 0x1, RZ ;  /* 0x0000000100067810 */ /* 0x000fc80007ffe0ff */
[----:B------:R-:W-:-:S07]  /*0370*/  SHF.R.U32.HI R0, RZ, 0x1, R6 ;  /* 0x00000001ff007819 */ /* 0x000fce0000011606 */
[----:B------:R-:W-:Y:S05]  /*0380*/  @P0 BRA `(.L_x_45) ;  /* 0xfffffffc00940947 */ /* 0x000fea000383ffff */
[----:B------:R-:W-:Y:S05]  /*0390*/  EXIT ;  /* 0x000000000000794d */ /* 0x000fea0003800000 */
.L_x_46:
        /* <DEDUP_REMOVED lines=14> */
.L_x_145:


//--------------------- .text._Z15find_max_singlePfiiPi --------------------------
	.section	.text._Z15find_max_singlePfiiPi,"ax",@progbits
	.align	128
        .global         _Z15find_max_singlePfiiPi
        .type           _Z15find_max_singlePfiiPi,@function
        .size           _Z15find_max_singlePfiiPi,(.L_x_146 - _Z15find_max_singlePfiiPi)
        .other          _Z15find_max_singlePfiiPi,@"STO_CUDA_ENTRY STV_DEFAULT"
_Z15find_max_singlePfiiPi:
.text._Z15find_max_singlePfiiPi:
[----:B------:R-:W-:Y:S08]  /*0000*/  LDC R1, c[0x0][0x37c] ;  /* 0x0000df00ff017b82 */ /* 0x000ff00000000800 */
[----:B------:R-:W0:Y:S01]  /*0010*/  LDC.64 R12, c[0x0][0x388] ;  /* 0x0000e200ff0c7b82 */ /* 0x000e220000000a00 */
[----:B------:R-:W1:Y:S07]  /*0020*/  LDCU.64 UR4, c[0x0][0x358] ;  /* 0x00006b00ff0477ac */ /* 0x000e6e0008000a00 */
[----:B------:R-:W2:Y:S01]  /*0030*/  LDC R4, c[0x0][0x388] ;  /* 0x0000e200ff047b82 */ /* 0x000ea20000000800 */
[----:B0-----:R-:W-:-:S13]  /*0040*/  ISETP.GE.AND P0, PT, R12, R13, PT ;  /* 0x0000000d0c00720c */ /* 0x001fda0003f06270 */
[----:B-12---:R-:W-:Y:S05]  /*0050*/  @P0 BRA `(.L_x_47) ;  /* 0x0000000800f00947 */ /* 0x006fea0003800000 */
[----:B------:R-:W0:Y:S01]  /*0060*/  LDC.64 R14, c[0x0][0x380] ;  /* 0x0000e000ff0e7b82 */ /* 0x000e220000000a00 */
[----:B------:R-:W-:-:S04]  /*0070*/  IMAD R11, R12, R13, R12 ;  /* 0x0000000d0c0b7224 */ /* 0x000fc800078e020c */
[----:B0-----:R-:W-:-:S06]  /*0080*/  IMAD.WIDE R6, R11, 0x4, R14 ;  /* 0x000000040b067825 */ /* 0x001fcc00078e020e */
[----:B------:R-:W2:Y:S01]  /*0090*/  LDG.E R6, desc[UR4][R6.64] ;  /* 0x0000000406067981 */ /* 0x000ea2000c1e1900 */
[----:B------:R-:W-:Y:S02]  /*00a0*/  IMAD.IADD R0, R12, 0x1, -R13 ;  /* 0x000000010c007824 */ /* 0x000fe400078e0a0d */
[----:B------:R-:W-:Y:S02]  /*00b0*/  IMAD.IADD R2, R13, 0x1, -R12 ;  /* 0x000000010d027824 */ /* 0x000fe400078e0a0c */
[----:B------:R-:W-:Y:S01]  /*00c0*/  IMAD.MOV.U32 R5, RZ, RZ, R4 ;  /* 0x000000ffff057224 */ /* 0x000fe200078e0004 */
[----:B------:R-:W-:Y:S02]  /*00d0*/  ISETP.GT.U32.AND P1, PT, R0, -0x10, PT ;  /* 0xfffffff00000780c */ /* 0x000fe40003f24070 */
[----:B------:R-:W-:-:S04]  /*00e0*/  LOP3.LUT R3, R2, 0xf, RZ, 0xc0, !PT ;  /* 0x0000000f02037812 */ /* 0x000fc800078ec0ff */
[----:B------:R-:W-:Y:S01]  /*00f0*/  ISETP.NE.AND P0, PT, R3, RZ, PT ;  /* 0x000000ff0300720c */ /* 0x000fe20003f05270 */
[----:B--2---:R-:W-:-:S06]  /*0100*/  FADD R9, |R6|, -RZ ;  /* 0x800000ff06097221 */ /* 0x004fcc0000000200 */
[----:B------:R-:W-:Y:S06]  /*0110*/  @P1 BRA `(.L_x_48) ;  /* 0x0000000400641947 */ /* 0x000fec0003800000 */
[----:B------:R-:W-:Y:S01]  /*0120*/  LOP3.LUT R0, R2, 0xfffffff0, RZ, 0xc0, !PT ;  /* 0xfffffff002007812 */ /* 0x000fe200078ec0ff */
[----:B------:R-:W-:Y:S02]  /*0130*/  IMAD.MOV.U32 R6, RZ, RZ, R11 ;  /* 0x000000ffff067224 */ /* 0x000fe400078e000b */
[----:B------:R-:W-:Y:S02]  /*0140*/  IMAD.MOV.U32 R5, RZ, RZ, R4 ;  /* 0x000000ffff057224 */ /* 0x000fe400078e0004 */
[----:B------:R-:W-:-:S07]  /*0150*/  IMAD.MOV R0, RZ, RZ, -R0 ;  /* 0x000000ffff007224 */ /* 0x000fce00078e0a00 */
.L_x_49:
[----:B------:R-:W-:-:S05]  /*0160*/  IMAD.WIDE R18, R6, 0x4, R14 ;  /* 0x0000000406127825 */ /* 0x000fca00078e020e */
[----:B------:R-:W2:Y:S01]  /*0170*/  LDG.E R29, desc[UR4][R18.64] ;  /* 0x00000004121d7981 */ /* 0x000ea2000c1e1900 */
[----:B------:R-:W-:-:S05]  /*0180*/  IMAD.WIDE R20, R13, 0x4, R18 ;  /* 0x000000040d147825 */ /* 0x000fca00078e0212 */
[----:B------:R-:W3:Y:S01]  /*0190*/  LDG.E R8, desc[UR4][R20.64] ;  /* 0x0000000414087981 */ /* 0x000ee2000c1e1900 */
[----:B------:R-:W-:-:S05]  /*01a0*/  IMAD.WIDE R22, R13, 0x4, R20 ;  /* 0x000000040d167825 */ /* 0x000fca00078e0214 */
[----:B------:R-:W4:Y:S01]  /*01b0*/  LDG.E R7, desc[UR4][R22.64] ;  /* 0x0000000416077981 */ /* 0x000f22000c1e1900 */
[----:B------:R-:W-:-:S05]  /*01c0*/  IMAD.WIDE R10, R13, 0x4, R22 ;  /* 0x000000040d0a7825 */ /* 0x000fca00078e0216 */
[----:B------:R0:W5:Y:S02]  /*01d0*/  LDG.E R28, desc[UR4][R10.64] ;  /* 0x000000040a1c7981 */ /* 0x000164000c1e1900 */
[----:B0-----:R-:W-:-:S05]  /*01e0*/  IMAD.WIDE R10, R13, 0x4, R10 ;  /* 0x000000040d0a7825 */ /* 0x001fca00078e020a */
[----:B------:R-:W5:Y:S01]  /*01f0*/  LDG.E R27, desc[UR4][R10.64] ;  /* 0x000000040a1b7981 */ /* 0x000f62000c1e1900 */
[----:B------:R-:W-:-:S05]  /*0200*/  IMAD.WIDE R16, R13, 0x4, R10 ;  /* 0x000000040d107825 */ /* 0x000fca00078e020a */
[----:B------:R0:W5:Y:S02]  /*0210*/  LDG.E R26, desc[UR4][R16.64] ;  /* 0x00000004101a7981 */ /* 0x000164000c1e1900 */
[----:B0-----:R-:W-:-:S05]  /*0220*/  IMAD.WIDE R16, R13, 0x4, R16 ;  /* 0x000000040d107825 */ /* 0x001fca00078e0210 */
[----:B------:R-:W5:Y:S01]  /*0230*/  LDG.E R25, desc[UR4][R16.64] ;  /* 0x0000000410197981 */ /* 0x000f62000c1e1900 */
[----:B------:R-:W-:-:S05]  /*0240*/  IMAD.WIDE R20, R13, 0x4, R16 ;  /* 0x000000040d147825 */ /* 0x000fca00078e0210 */
[----:B------:R0:W5:Y:S02]  /*0250*/  LDG.E R24, desc[UR4][R20.64] ;  /* 0x0000000414187981 */ /* 0x000164000c1e1900 */
[----:B0-----:R-:W-:-:S05]  /*0260*/  IMAD.WIDE R20, R13, 0x4, R20 ;  /* 0x000000040d147825 */ /* 0x001fca00078e0214 */
[----:B------:R0:W5:Y:S02]  /*0270*/  LDG.E R23, desc[UR4][R20.64] ;  /* 0x0000000414177981 */ /* 0x000164000c1e1900 */
[----:B0-----:R-:W-:-:S05]  /*0280*/  IMAD.WIDE R20, R13, 0x4, R20 ;  /* 0x000000040d147825 */ /* 0x001fca00078e0214 */
[----:B------:R-:W5:Y:S01]  /*0290*/  LDG.E R22, desc[UR4][R20.64] ;  /* 0x0000000414167981 */ /* 0x000f62000c1e1900 */
[----:B------:R-:W-:-:S05]  /*02a0*/  IMAD.WIDE R18, R13, 0x4, R20 ;  /* 0x000000040d127825 */ /* 0x000fca00078e0214 */
[----:B------:R0:W5:Y:S01]  /*02b0*/  LDG.E R11, desc[UR4][R18.64] ;  /* 0x00000004120b7981 */ /* 0x000162000c1e1900 */
[----:B------:R-:W-:-:S05]  /*02c0*/  IMAD.WIDE R16, R13, 0x4, R18 ;  /* 0x000000040d107825 */ /* 0x000fca00078e0212 */
[----:B------:R-:W5:Y:S01]  /*02d0*/  LDG.E R10, desc[UR4][R16.64] ;  /* 0x00000004100a7981 */ /* 0x000f62000c1e1900 */
[----:B0-----:R-:W-:-:S05]  /*02e0*/  IMAD.WIDE R18, R13, 0x4, R16 ;  /* 0x000000040d127825 */ /* 0x001fca00078e0210 */
[----:B------:R0:W5:Y:S01]  /*02f0*/  LDG.E R16, desc[UR4][R18.64] ;  /* 0x0000000412107981 */ /* 0x000162000c1e1900 */
[----:B------:R-:W-:Y:S01]  /*0300*/  IMAD.WIDE R20, R13, 0x4, R18 ;  /* 0x000000040d147825 */ /* 0x000fe200078e0212 */
[----:B--2---:R-:W-:-:S04]  /*0310*/  FSETP.GT.AND P3, PT, |R29|, R9, PT ;  /* 0x000000091d00720b */ /* 0x004fc80003f64200 */
[----:B------:R-:W-:Y:S02]  /*0320*/  FSEL R9, |R29|, R9, P3 ;  /* 0x000000091d097208 */ /* 0x000fe40001800200 */
[----:B------:R1:W2:Y:S02]  /*0330*/  LDG.E R29, desc[UR4][R20.64] ;  /* 0x00000004141d7981 */ /* 0x0002a4000c1e1900 */
[----:B---3--:R-:W-:-:S04]  /*0340*/  FSETP.GT.AND P1, PT, |R8|, R9, PT ;  /* 0x000000090800720b */ /* 0x008fc80003f24200 */
[----:B0-----:R-:W-:Y:S01]  /*0350*/  FSEL R18, |R8|, R9, P1 ;  /* 0x0000000908127208 */ /* 0x001fe20000800200 */
[----:B-1----:R-:W-:-:S05]  /*0360*/  IMAD.WIDE R20, R13, 0x4, R20 ;  /* 0x000000040d147825 */ /* 0x002fca00078e0214 */
[----:B------:R-:W3:Y:S01]  /*0370*/  LDG.E R17, desc[UR4][R20.64] ;  /* 0x0000000414117981 */ /* 0x000ee2000c1e1900 */
[----:B------:R-:W-:-:S06]  /*0380*/  IMAD.WIDE R8, R13, 0x4, R20 ;  /* 0x000000040d087825 */ /* 0x000fcc00078e0214 */
[----:B------:R-:W3:Y:S01]  /*0390*/  LDG.E R9, desc[UR4][R8.64] ;  /* 0x0000000408097981 */ /* 0x000ee2000c1e1900 */
[----:B----4-:R-:W-:Y:S01]  /*03a0*/  FSETP.GT.AND P2, PT, |R7|, R18, PT ;  /* 0x000000120700720b */ /* 0x010fe20003f44200 */
[----:B------:R-:W-:Y:S01]  /*03b0*/  VIADD R0, R0, 0x10 ;  /* 0x0000001000007836 */ /* 0x000fe20000000000 */
[C---:B------:R-:W-:Y:S01]  /*03c0*/  SEL R4, R5.reuse, R4, P3 ;  /* 0x0000000405047207 */ /* 0x040fe20001800000 */
[----:B------:R-:W-:Y:S01]  /*03d0*/  @P1 VIADD R4, R5, 0x1 ;  /* 0x0000000105041836 */ /* 0x000fe20000000000 */
[----:B------:R-:W-:Y:S01]  /*03e0*/  FSEL R7, |R7|, R18, P2 ;  /* 0x0000001207077208 */ /* 0x000fe20001000200 */
[----:B------:R-:W-:-:S03]  /*03f0*/  IMAD R6, R13, 0x10, R6 ;  /* 0x000000100d067824 */ /* 0x000fc600078e0206 */
[----:B-----5:R-:W-:-:S04]  /*0400*/  FSETP.GT.AND P4, PT, |R28|, R7, PT ;  /* 0x000000071c00720b */ /* 0x020fc80003f84200 */
[----:B------:R-:W-:Y:S01]  /*0410*/  FSEL R28, |R28|, R7, P4 ;  /* 0x000000071c1c7208 */ /* 0x000fe20002000200 */
[----:B------:R-:W-:-:S03]  /*0420*/  @P2 VIADD R4, R5, 0x2 ;  /* 0x0000000205042836 */ /* 0x000fc60000000000 */
[----:B------:R-:W-:-:S04]  /*0430*/  FSETP.GT.AND P6, PT, |R27|, R28, PT ;  /* 0x0000001c1b00720b */ /* 0x000fc80003fc4200 */
        /* <DEDUP_REMOVED lines=14> */
[----:B------:R-:W-:-:S05]  /*0520*/  FSETP.GT.AND P4, PT, |R22|, R23, PT ;  /* 0x000000171600720b */ /* 0x000fca0003f84200 */
[----:B------:R-:W-:Y:S01]  /*0530*/  @P2 VIADD R4, R5, 0x8 ;  /* 0x0000000805042836 */ /* 0x000fe20000000000 */
[----:B------:R-:W-:-:S04]  /*0540*/  FSEL R22, |R22|, R23, P4 ;  /* 0x0000001716167208 */ /* 0x000fc80002000200 */
        /* <DEDUP_REMOVED lines=8> */
[----:B------:R-:W-:-:S08]  /*05d0*/  @P5 VIADD R4, R5, 0xb ;  /* 0x0000000b05045836 */ /* 0x000fd00000000000 */
[----:B------:R-:W-:Y:S01]  /*05e0*/  @P3 VIADD R4, R5, 0xc ;  /* 0x0000000c05043836 */ /* 0x000fe20000000000 */
[----:B--2---:R-:W-:-:S04]  /*05f0*/  FSETP.GT.AND P1, PT, |R29|, R16, PT ;  /* 0x000000101d00720b */ /* 0x004fc80003f24200 */
[----:B------:R-:W-:-:S09]  /*0600*/  FSEL R16, |R29|, R16, P1 ;  /* 0x000000101d107208 */ /* 0x000fd20000800200 */
[----:B------:R-:W-:Y:S01]  /*0610*/  @P1 VIADD R4, R5, 0xd ;  /* 0x0000000d05041836 */ /* 0x000fe20000000000 */
[----:B------:R-:W-:Y:S02]  /*0620*/  ISETP.NE.AND P1, PT, R0, RZ, PT ;  /* 0x000000ff0000720c */ /* 0x000fe40003f25270 */
[----:B---3--:R-:W-:-:S04]  /*0630*/  FSETP.GT.AND P2, PT, |R17|, R16, PT ;  /* 0x000000101100720b */ /* 0x008fc80003f44200 */
[----:B------:R-:W-:-:S04]  /*0640*/  FSEL R16, |R17|, R16, P2 ;  /* 0x0000001011107208 */ /* 0x000fc80001000200 */
[----:B------:R-:W-:-:S04]  /*0650*/  FSETP.GT.AND P4, PT, |R9|, R16, PT ;  /* 0x000000100900720b */ /* 0x000fc80003f84200 */
[----:B------:R-:W-:Y:S01]  /*0660*/  FSEL R9, |R9|, R16, P4 ;  /* 0x0000001009097208 */ /* 0x000fe20002000200 */
[----:B------:R-:W-:-:S08]  /*0670*/  @P2 VIADD R4, R5, 0xe ;  /* 0x0000000e05042836 */ /* 0x000fd00000000000 */
[C---:B------:R-:W-:Y:S02]  /*0680*/  @P4 VIADD R4, R5.reuse, 0xf ;  /* 0x0000000f05044836 */ /* 0x040fe40000000000 */
[----:B------:R-:W-:Y:S01]  /*0690*/  VIADD R5, R5, 0x10 ;  /* 0x0000001005057836 */ /* 0x000fe20000000000 */
[----:B------:R-:W-:Y:S06]  /*06a0*/  @P1 BRA `(.L_x_49) ;  /* 0xfffffff800ac1947 */ /* 0x000fec000383ffff */
.L_x_48:
[----:B------:R-:W-:Y:S05]  /*06b0*/  @!P0 BRA `(.L_x_47) ;  /* 0x0000000400588947 */ /* 0x000fea0003800000 */
[----:B------:R-:W-:Y:S02]  /*06c0*/  ISETP.GE.U32.AND P1, PT, R3, 0x8, PT ;  /* 0x000000080300780c */ /* 0x000fe40003f26070 */
[----:B------:R-:W-:-:S04]  /*06d0*/  LOP3.LUT R8, R2, 0x7, RZ, 0xc0, !PT ;  /* 0x0000000702087812 */ /* 0x000fc800078ec0ff */
[----:B------:R-:W-:-:S07]  /*06e0*/  ISETP.NE.AND P0, PT, R8, RZ, PT ;  /* 0x000000ff0800720c */ /* 0x000fce0003f05270 */
[----:B------:R-:W-:Y:S06]  /*06f0*/  @!P1 BRA `(.L_x_50) ;  /* 0x0000000000a89947 */ /* 0x000fec0003800000 */
[----:B------:R-:W-:-:S04]  /*0700*/  IMAD R11, R5, R13, R12 ;  /* 0x0000000d050b7224 */ /* 0x000fc800078e020c */
[----:B------:R-:W-:-:S05]  /*0710*/  IMAD.WIDE R10, R11, 0x4, R14 ;  /* 0x000000040b0a7825 */ /* 0x000fca00078e020e */
[----:B------:R0:W2:Y:S01]  /*0720*/  LDG.E R0, desc[UR4][R10.64] ;  /* 0x000000040a007981 */ /* 0x0000a2000c1e1900 */
[----:B------:R-:W-:-:S05]  /*0730*/  IMAD.WIDE R16, R13, 0x4, R10 ;  /* 0x000000040d107825 */ /* 0x000fca00078e020a */
[----:B------:R1:W3:Y:S01]  /*0740*/  LDG.E R3, desc[UR4][R16.64] ;  /* 0x0000000410037981 */ /* 0x0002e2000c1e1900 */
[----:B------:R-:W-:-:S05]  /*0750*/  IMAD.WIDE R18, R13, 0x4, R16 ;  /* 0x000000040d127825 */ /* 0x000fca00078e0210 */
[----:B------:R-:W4:Y:S01]  /*0760*/  LDG.E R6, desc[UR4][R18.64] ;  /* 0x0000000412067981 */ /* 0x000f22000c1e1900 */
[----:B------:R-:W-:-:S05]  /*0770*/  IMAD.WIDE R20, R13, 0x4, R18 ;  /* 0x000000040d147825 */ /* 0x000fca00078e0212 */
[----:B------:R-:W5:Y:S01]  /*0780*/  LDG.E R7, desc[UR4][R20.64] ;  /* 0x0000000414077981 */ /* 0x000f62000c1e1900 */
[----:B------:R-:W-:-:S05]  /*0790*/  IMAD.WIDE R22, R13, 0x4, R20 ;  /* 0x000000040d167825 */ /* 0x000fca00078e0214 */
[----:B------:R-:W5:Y:S01]  /*07a0*/  LDG.E R27, desc[UR4][R22.64] ;  /* 0x00000004161b7981 */ /* 0x000f62000c1e1900 */
[----:B------:R-:W-:-:S05]  /*07b0*/  IMAD.WIDE R24, R13, 0x4, R22 ;  /* 0x000000040d187825 */ /* 0x000fca00078e0216 */
[----:B------:R-:W5:Y:S01]  /*07c0*/  LDG.E R29, desc[UR4][R24.64] ;  /* 0x00000004181d7981 */ /* 0x000f62000c1e1900 */
[----:B0-----:R-:W-:-:S05]  /*07d0*/  IMAD.WIDE R10, R13, 0x4, R24 ;  /* 0x000000040d0a7825 */ /* 0x001fca00078e0218 */
[----:B------:R-:W5:Y:S01]  /*07e0*/  LDG.E R26, desc[UR4][R10.64] ;  /* 0x000000040a1a7981 */ /* 0x000f62000c1e1900 */
[----:B-1----:R-:W-:-:S06]  /*07f0*/  IMAD.WIDE R16, R13, 0x4, R10 ;  /* 0x000000040d107825 */ /* 0x002fcc00078e020a */
[----:B------:R-:W5:Y:S01]  /*0800*/  LDG.E R17, desc[UR4][R16.64] ;  /* 0x0000000410117981 */ /* 0x000f62000c1e1900 */
[----:B--2---:R-:W-:-:S04]  /*0810*/  FSETP.GT.AND P5, PT, |R0|, R9, PT ;  /* 0x000000090000720b */ /* 0x004fc80003fa4200 */
[----:B------:R-:W-:Y:S02]  /*0820*/  FSEL R0, |R0|, R9, P5 ;  /* 0x0000000900007208 */ /* 0x000fe40002800200 */
[----:B------:R-:W-:Y:S02]  /*0830*/  SEL R4, R5, R4, P5 ;  /* 0x0000000405047207 */ /* 0x000fe40002800000 */
[----:B---3--:R-:W-:-:S04]  /*0840*/  FSETP.GT.AND P6, PT, |R3|, R0, PT ;  /* 0x000000000300720b */ /* 0x008fc80003fc4200 */
[----:B------:R-:W-:-:S04]  /*0850*/  FSEL R3, |R3|, R0, P6 ;  /* 0x0000000003037208 */ /* 0x000fc80003000200 */
[----:B----4-:R-:W-:-:S04]  /*0860*/  FSETP.GT.AND P4, PT, |R6|, R3, PT ;  /* 0x000000030600720b */ /* 0x010fc80003f84200 */
[----:B------:R-:W-:Y:S01]  /*0870*/  FSEL R6, |R6|, R3, P4 ;  /* 0x0000000306067208 */ /* 0x000fe20002000200 */
[----:B------:R-:W-:-:S03]  /*0880*/  @P6 VIADD R4, R5, 0x1 ;  /* 0x0000000105046836 */ /* 0x000fc60000000000 */
        /* <DEDUP_REMOVED lines=15> */
[C---:B------:R-:W-:Y:S02]  /*0980*/  @P3 VIADD R4, R5.reuse, 0x7 ;  /* 0x0000000705043836 */ /* 0x040fe40000000000 */
[----:B------:R-:W-:-:S07]  /*0990*/  VIADD R5, R5, 0x8 ;  /* 0x0000000805057836 */ /* 0x000fce0000000000 */
.L_x_50:
[----:B------:R-:W-:Y:S05]  /*09a0*/  @!P0 BRA `(.L_x_47) ;  /* 0x00000000009c8947 */ /* 0x000fea0003800000 */
[----:B------:R-:W-:Y:S02]  /*09b0*/  ISETP.GE.U32.AND P0, PT, R8, 0x4, PT ;  /* 0x000000040800780c */ /* 0x000fe40003f06070 */
[----:B------:R-:W-:-:S04]  /*09c0*/  LOP3.LUT R0, R2, 0x3, RZ, 0xc0, !PT ;  /* 0x0000000302007812 */ /* 0x000fc800078ec0ff */
[----:B------:R-:W-:-:S07]  /*09d0*/  ISETP.NE.AND P1, PT, R0, RZ, PT ;  /* 0x000000ff0000720c */ /* 0x000fce0003f25270 */
[----:B------:R-:W-:Y:S06]  /*09e0*/  @!P0 BRA `(.L_x_51) ;  /* 0x0000000000588947 */ /* 0x000fec0003800000 */
[----:B------:R-:W-:-:S04]  /*09f0*/  IMAD R3, R5, R13, R12 ;  /* 0x0000000d05037224 */ /* 0x000fc800078e020c */
[----:B------:R-:W-:-:S05]  /*0a00*/  IMAD.WIDE R2, R3, 0x4, R14 ;  /* 0x0000000403027825 */ /* 0x000fca00078e020e */
[----:B------:R-:W2:Y:S01]  /*0a10*/  LDG.E R8, desc[UR4][R2.64] ;  /* 0x0000000402087981 */ /* 0x000ea2000c1e1900 */
[----:B------:R-:W-:-:S05]  /*0a20*/  IMAD.WIDE R6, R13, 0x4, R2 ;  /* 0x000000040d067825 */ /* 0x000fca00078e0202 */
[----:B------:R-:W3:Y:S01]  /*0a30*/  LDG.E R19, desc[UR4][R6.64] ;  /* 0x0000000406137981 */ /* 0x000ee2000c1e1900 */
[----:B------:R-:W-:-:S05]  /*0a40*/  IMAD.WIDE R10, R13, 0x4, R6 ;  /* 0x000000040d0a7825 */ /* 0x000fca00078e0206 */
[----:B------:R-:W4:Y:S01]  /*0a50*/  LDG.E R21, desc[UR4][R10.64] ;  /* 0x000000040a157981 */ /* 0x000f22000c1e1900 */
[----:B------:R-:W-:-:S06]  /*0a60*/  IMAD.WIDE R16, R13, 0x4, R10 ;  /* 0x000000040d107825 */ /* 0x000fcc00078e020a */
        /* <DEDUP_REMOVED lines=11> */
[----:B------:R-:W-:-:S08]  /*0b20*/  @P3 VIADD R4, R5, 0x2 ;  /* 0x0000000205043836 */ /* 0x000fd00000000000 */
[C---:B------:R-:W-:Y:S02]  /*0b30*/  @P4 VIADD R4, R5.reuse, 0x3 ;  /* 0x0000000305044836 */ /* 0x040fe40000000000 */
[----:B------:R-:W-:-:S07]  /*0b40*/  VIADD R5, R5, 0x4 ;  /* 0x0000000405057836 */ /* 0x000fce0000000000 */
.L_x_51:
[----:B------:R-:W-:Y:S05]  /*0b50*/  @!P1 BRA `(.L_x_47) ;  /* 0x0000000000309947 */ /* 0x000fea0003800000 */
[----:B------:R-:W-:Y:S02]  /*0b60*/  IMAD R12, R5, R13, R12 ;  /* 0x0000000d050c7224 */ /* 0x000fe400078e020c */
[----:B------:R-:W-:-:S07]  /*0b70*/  IMAD.MOV R0, RZ, RZ, -R0 ;  /* 0x000000ffff007224 */ /* 0x000fce00078e0a00 */
.L_x_52:
[----:B------:R-:W-:-:S06]  /*0b80*/  IMAD.WIDE R2, R12, 0x4, R14 ;  /* 0x000000040c027825 */ /* 0x000fcc00078e020e */
[----:B------:R-:W2:Y:S01]  /*0b90*/  LDG.E R2, desc[UR4][R2.64] ;  /* 0x0000000402027981 */ /* 0x000ea2000c1e1900 */
[----:B------:R-:W-:Y:S02]  /*0ba0*/  VIADD R0, R0, 0x1 ;  /* 0x0000000100007836 */ /* 0x000fe40000000000 */
[----:B------:R-:W-:-:S03]  /*0bb0*/  IMAD.IADD R12, R12, 0x1, R13 ;  /* 0x000000010c0c7824 */ /* 0x000fc600078e020d */
[----:B------:R-:W-:Y:S02]  /*0bc0*/  ISETP.NE.AND P1, PT, R0, RZ, PT ;  /* 0x000000ff0000720c */ /* 0x000fe40003f25270 */
[----:B--2---:R-:W-:-:S04]  /*0bd0*/  FSETP.GT.AND P0, PT, |R2|, R9, PT ;  /* 0x000000090200720b */ /* 0x004fc80003f04200 */
[C---:B------:R-:W-:Y:S01]  /*0be0*/  SEL R4, R5.reuse, R4, P0 ;  /* 0x0000000405047207 */ /* 0x040fe20000000000 */
[----:B------:R-:W-:Y:S01]  /*0bf0*/  VIADD R5, R5, 0x1 ;  /* 0x0000000105057836 */ /* 0x000fe20000000000 */
[----:B------:R-:W-:-:S05]  /*0c00*/  FSEL R9, |R2|, R9, P0 ;  /* 0x0000000902097208 */ /* 0x000fca0000000200 */
[----:B------:R-:W-:Y:S05]  /*0c10*/  @P1 BRA `(.L_x_52) ;  /* 0xfffffffc00d81947 */ /* 0x000fea000383ffff */
.L_x_47:
[----:B------:R-:W0:Y:S02]  /*0c20*/  LDC.64 R2, c[0x0][0x390] ;  /* 0x0000e400ff027b82 */ /* 0x000e240000000a00 */
[----:B0-----:R-:W-:Y:S01]  /*0c30*/  STG.E desc[UR4][R2.64], R4 ;  /* 0x0000000402007986 */ /* 0x001fe2000c101904 */
[----:B------:R-:W-:Y:S05]  /*0c40*/  EXIT ;  /* 0x000000000000794d */ /* 0x000fea0003800000 */
.L_x_53:
        /* <DEDUP_REMOVED lines=11> */
.L_x_146:


//--------------------- .text._Z7print_bPfi       --------------------------
	.section	.text._Z7print_bPfi,"ax",@progbits
	.align	128
        .global         _Z7print_bPfi
        .type           _Z7print_bPfi,@function
        .size           _Z7print_bPfi,(.L_x_147 - _Z7print_bPfi)
        .other          _Z7print_bPfi,@"STO_CUDA_ENTRY STV_DEFAULT"
_Z7print_bPfi:
.text._Z7print_bPfi:
[----:B------:R-:W0:Y:S01]  /*0000*/  LDC R1, c[0x0][0x37c] ;  /* 0x0000df00ff017b82 */ /* 0x000e220000000800 */
[----:B------:R-:W-:Y:S01]  /*0010*/  MOV R0, 0x20 ;  /* 0x0000002000007802 */ /* 0x000fe20000000f00 */
[----:B------:R-:W1:Y:S01]  /*0020*/  LDCU UR4, c[0x0][0x2f8] ;  /* 0x00005f00ff0477ac */ /* 0x000e620008000800 */
[----:B0-----:R-:W-:Y:S01]  /*0030*/  VIADD R1, R1, 0xfffffff8 ;  /* 0xfffffff801017836 */ /* 0x001fe20000000000 */
[----:B------:R-:W-:-:S04]  /*0040*/  CS2R R6, SRZ ;  /* 0x0000000000067805 */ /* 0x000fc8000001ff00 */
[----:B------:R0:W2:Y:S01]  /*0050*/  LDC.64 R8, c[0x4][R0] ;  /* 0x0100000000087b82 */ /* 0x0000a20000000a00 */
[----:B------:R-:W3:Y:S01]  /*0060*/  LDCU.64 UR6, c[0x4][URZ] ;  /* 0x01000000ff0677ac */ /* 0x000ee20008000a00 */
[----:B------:R-:W4:Y:S01]  /*0070*/  LDCU UR5, c[0x0][0x2fc] ;  /* 0x00005f80ff0577ac */ /* 0x000f220008000800 */
[----:B-1----:R-:W-:Y:S01]  /*0080*/  IADD3 R22, P0, PT, R1, UR4, RZ ;  /* 0x0000000401167c10 */ /* 0x002fe2000ff1e0ff */
[----:B---3--:R-:W-:Y:S02]  /*0090*/  IMAD.U32 R4, RZ, RZ, UR6 ;  /* 0x00000006ff047e24 */ /* 0x008fe4000f8e00ff */
[----:B------:R-:W-:Y:S02]  /*00a0*/  IMAD.U32 R5, RZ, RZ, UR7 ;  /* 0x00000007ff057e24 */ /* 0x000fe4000f8e00ff */
[----:B0---4-:R-:W-:-:S08]  /*00b0*/  IMAD.X R2, RZ, RZ, UR5, P0 ;  /* 0x00000005ff027e24 */ /* 0x011fd000080e06ff */
[----:B------:R-:W-:-:S07]  /*00c0*/  LEPC R20, `(.L_x_54) ;  /* 0x000000001014794e */ /* 0x000fce0000000000 */
[----:B--2---:R-:W-:Y:S05]  /*00d0*/  CALL.ABS.NOINC R8 ;  /* 0x0000000008007343 */ /* 0x004fea0003c00000 */
.L_x_54:
[----:B------:R-:W0:Y:S02]  /*00e0*/  LDC R0, c[0x0][0x388] ;  /* 0x0000e200ff007b82 */ /* 0x000e240000000800 */
[----:B0-----:R-:W-:-:S13]  /*00f0*/  ISETP.GE.AND P0, PT, R0, 0x1, PT ;  /* 0x000000010000780c */ /* 0x001fda0003f06270 */
[----:B------:R-:W-:Y:S05]  /*0100*/  @!P0 BRA `(.L_x_55) ;  /* 0x0000001800c88947 */ /* 0x000fea0003800000 */
[----:B------:R-:W0:Y:S01]  /*0110*/  LDC.64 R18, c[0x0][0x358] ;  /* 0x0000d600ff127b82 */ /* 0x000e220000000a00 */
[C---:B------:R-:W-:Y:S01]  /*0120*/  ISETP.GE.U32.AND P0, PT, R0.reuse, 0x10, PT ;  /* 0x000000100000780c */ /* 0x040fe20003f06070 */
[----:B------:R-:W-:Y:S01]  /*0130*/  IMAD.MOV.U32 R23, RZ, RZ, RZ ;  /* 0x000000ffff177224 */ /* 0x000fe200078e00ff */
[----:B------:R-:W-:-:S11]  /*0140*/  LOP3.LUT R26, R0, 0xf, RZ, 0xc0, !PT ;  /* 0x0000000f001a7812 */ /* 0x000fd600078ec0ff */
[----:B------:R-:W-:Y:S05]  /*0150*/  @!P0 BRA `(.L_x_56) ;  /* 0x0000000c00848947 */ /* 0x000fea0003800000 */
[----:B------:R-:W1:Y:S01]  /*0160*/  LDCU.64 UR4, c[0x0][0x380] ;  /* 0x00007000ff0477ac */ /* 0x000e620008000a00 */
[----:B------:R-:W-:Y:S01]  /*0170*/  LOP3.LUT R23, R0, 0x7ffffff0, RZ, 0xc0, !PT ;  /* 0x7ffffff000177812 */ /* 0x000fe200078ec0ff */
[----:B------:R-:W-:Y:S04]  /*0180*/  BSSY.RECONVERGENT B6, `(.L_x_56) ;  /* 0x00000de000067945 */ /* 0x000fe80003800200 */
[----:B------:R-:W-:Y:S01]  /*0190*/  IMAD.MOV R25, RZ, RZ, -R23 ;  /* 0x000000ffff197224 */ /* 0x000fe200078e0a17 */
[----:B-1----:R-:W-:-:S04]  /*01a0*/  UIADD3 UR4, UP0, UPT, UR4, 0x20, URZ ;  /* 0x0000002004047890 */ /* 0x002fc8000ff1e0ff */
[----:B------:R-:W-:Y:S02]  /*01b0*/  UIADD3.X UR5, UPT, UPT, URZ, UR5, URZ, UP0, !UPT ;  /* 0x00000005ff057290 */ /* 0x000fe400087fe4ff */
[----:B------:R-:W-:-:S04]  /*01c0*/  IMAD.U32 R16, RZ, RZ, UR4 ;  /* 0x00000004ff107e24 */ /* 0x000fc8000f8e00ff */
[----:B------:R-:W-:-:S07]  /*01d0*/  IMAD.U32 R17, RZ, RZ, UR5 ;  /* 0x00000005ff117e24 */ /* 0x000fce000f8e00ff */
.L_x_73:
[----:B0-----:R-:W-:Y:S02]  /*01e0*/  R2UR UR4, R18 ;  /* 0x00000000120472ca */ /* 0x001fe400000e0000 */
[----:B------:R-:W-:-:S13]  /*01f0*/  R2UR UR5, R19 ;  /* 0x00000000130572ca */ /* 0x000fda00000e0000 */
[----:B------:R-:W2:Y:S01]  /*0200*/  LDG.E R0, desc[UR4][R16.64+-0x20] ;  /* 0xffffe00410007981 */ /* 0x000ea2000c1e1900 */
[----:B------:R-:W-:Y:S01]  /*0210*/  MOV R24, 0x20 ;  /* 0x0000002000187802 */ /* 0x000fe20000000f00 */
[----:B------:R-:W0:Y:S01]  /*0220*/  LDCU.64 UR4, c[0x4][0x18] ;  /* 0x01000300ff0477ac */ /* 0x000e220008000a00 */
[----:B------:R-:W-:Y:S01]  /*0230*/  VIADD R25, R25, 0x10 ;  /* 0x0000001019197836 */ /* 0x000fe20000000000 */
[----:B------:R-:W-:Y:S01]  /*0240*/  MOV R7, R2 ;  /* 0x0000000200077202 */ /* 0x000fe20000000f00 */
[----:B------:R1:W3:Y:S01]  /*0250*/  LDC.64 R8, c[0x4][R24] ;  /* 0x0100000018087b82 */ /* 0x0002e20000000a00 */
[----:B------:R-:W-:Y:S02]  /*0260*/  IMAD.MOV.U32 R6, RZ, RZ, R22 ;  /* 0x000000ffff067224 */ /* 0x000fe400078e0016 */
[----:B------:R-:W-:-:S04]  /*0270*/  ISETP.NE.AND P0, PT, R25, RZ, PT ;  /* 0x000000ff1900720c */ /* 0x000fc80003f05270 */
[----:B------:R-:W-:Y:S01]  /*0280*/  P2R R27, PR, RZ, 0x1 ;  /* 0x00000001ff1b7803 */ /* 0x000fe20000000000 */
[----:B0-----:R-:W-:Y:S02]  /*0290*/  IMAD.U32 R4, RZ, RZ, UR4 ;  /* 0x00000004ff047e24 */ /* 0x001fe4000f8e00ff */
[----:B------:R-:W-:Y:S01]  /*02a0*/  IMAD.U32 R5, RZ, RZ, UR5 ;  /* 0x00000005ff057e24 */ /* 0x000fe2000f8e00ff */
[----:B--2---:R-:W0:Y:S02]  /*02b0*/  F2F.F64.F32 R10, R0 ;  /* 0x00000000000a7310 */ /* 0x004e240000201800 */
[----:B0--3--:R1:W-:Y:S04]  /*02c0*/  STL.64 [R1], R10 ;  /* 0x0000000a01007387 */ /* 0x0093e80000100a00 */
[----:B------:R-:W-:-:S07]  /*02d0*/  LEPC R20, `(.L_x_57) ;  /* 0x000000001014794e */ /* 0x000fce0000000000 */
[----:B-1----:R-:W-:Y:S05]  /*02e0*/  CALL.ABS.NOINC R8 ;  /* 0x0000000008007343 */ /* 0x002fea0003c00000 */
.L_x_57:
[----:B------:R-:W-:Y:S02]  /*02f0*/  R2UR UR4, R18 ;  /* 0x00000000120472ca */ /* 0x000fe400000e0000 */
[----:B------:R-:W-:-:S13]  /*0300*/  R2UR UR5, R19 ;  /* 0x00000000130572ca */ /* 0x000fda00000e0000 */
[----:B------:R-:W2:Y:S01]  /*0310*/  LDG.E R0, desc[UR4][R16.64+-0x1c] ;  /* 0xffffe40410007981 */ /* 0x000ea2000c1e1900 */
[----:B------:R0:W1:Y:S01]  /*0320*/  LDC.64 R8, c[0x4][R24] ;  /* 0x0100000018087b82 */ /* 0x0000620000000a00 */
[----:B------:R-:W3:Y:S01]  /*0330*/  LDCU.64 UR4, c[0x4][0x18] ;  /* 0x01000300ff0477ac */ /* 0x000ee20008000a00 */
[----:B------:R-:W-:Y:S02]  /*0340*/  IMAD.MOV.U32 R6, RZ, RZ, R22 ;  /* 0x000000ffff067224 */ /* 0x000fe400078e0016 */
[----:B------:R-:W-:Y:S02]  /*0350*/  IMAD.MOV.U32 R7, RZ, RZ, R2 ;  /* 0x000000ffff077224 */ /* 0x000fe400078e0002 */
[----:B---3--:R-:W-:Y:S02]  /*0360*/  IMAD.U32 R4, RZ, RZ, UR4 ;  /* 0x00000004ff047e24 */ /* 0x008fe4000f8e00ff */
[----:B------:R-:W-:Y:S01]  /*0370*/  IMAD.U32 R5, RZ, RZ, UR5 ;  /* 0x00000005ff057e24 */ /* 0x000fe2000f8e00ff */
[----:B--2---:R-:W2:Y:S02]  /*0380*/  F2F.F64.F32 R10, R0 ;  /* 0x00000000000a7310 */ /* 0x004ea40000201800 */
[----:B-12---:R0:W-:Y:S04]  /*0390*/  STL.64 [R1], R10 ;  /* 0x0000000a01007387 */ /* 0x0061e80000100a00 */
[----:B------:R-:W-:-:S07]  /*03a0*/  LEPC R20, `(.L_x_58) ;  /* 0x000000001014794e */ /* 0x000fce0000000000 */
[----:B0-----:R-:W-:Y:S05]  /*03b0*/  CALL.ABS.NOINC R8 ;  /* 0x0000000008007343 */ /* 0x001fea0003c00000 */
.L_x_58:
        /* <DEDUP_REMOVED lines=13> */
.L_x_59:
[----:B------:R-:W-:Y:S02]  /*0490*/  R2UR UR4, R18 ;  /* 0x00000000120472ca */ /* 0x000fe400000e0000 */
[----:B------:R-:W-:-:S13]  /*04a0*/  R2UR UR5, R19 ;  /* 0x00000000130572ca */ /* 0x000fda00000e0000 */
[----:B------:R-:W2:Y:S01]  /*04b0*/  LDG.E R0, desc[UR4][R16.64+-0x14] ;  /* 0xffffec0410007981 */ /* 0x000ea2000c1e1900 */
[----:B------:R0:W1:Y:S01]  /*04c0*/  LDC.64 R8, c[0x4][R24] ;  /* 0x0100000018087b82 */ /* 0x0000620000000a00 */
[----:B------:R-:W3:Y:S01]  /*04d0*/  LDCU.64 UR4, c[0x4][0x18] ;  /* 0x01000300ff0477ac */ /* 0x000ee20008000a00 */
[----:B------:R-:W-:Y:S01]  /*04e0*/  IMAD.MOV.U32 R6, RZ, RZ, R22 ;  /* 0x000000ffff067224 */ /* 0x000fe200078e0016 */
[----:B------:R-:W-:Y:S01]  /*04f0*/  MOV R7, R2 ;  /* 0x0000000200077202 */ /* 0x000fe20000000f00 */
[----:B---3--:R-:W-:Y:S02]  /*0500*/  IMAD.U32 R4, RZ, RZ, UR4 ;  /* 0x00000004ff047e24 */ /* 0x008fe4000f8e00ff */
[----:B------:R-:W-:Y:S01]  /*0510*/  IMAD.U32 R5, RZ, RZ, UR5 ;  /* 0x00000005ff057e24 */ /* 0x000fe2000f8e00ff */
[----:B--2---:R-:W2:Y:S02]  /*0520*/  F2F.F64.F32 R10, R0 ;  /* 0x00000000000a7310 */ /* 0x004ea40000201800 */
[----:B-12---:R0:W-:Y:S04]  /*0530*/  STL.64 [R1], R10 ;  /* 0x0000000a01007387 */ /* 0x0061e80000100a00 */
[----:B------:R-:W-:-:S07]  /*0540*/  LEPC R20, `(.L_x_60) ;  /* 0x000000001014794e */ /* 0x000fce0000000000 */
[----:B0-----:R-:W-:Y:S05]  /*0550*/  CALL.ABS.NOINC R8 ;  /* 0x0000000008007343 */ /* 0x001fea0003c00000 */
.L_x_60:
        /* <DEDUP_REMOVED lines=13> */
.L_x_61:
        /* <DEDUP_REMOVED lines=13> */
.L_x_62:
        /* <DEDUP_REMOVED lines=13> */
.L_x_63:
        /* <DEDUP_REMOVED lines=13> */
.L_x_64:
        /* <DEDUP_REMOVED lines=13> */
.L_x_65:
        /* <DEDUP_REMOVED lines=13> */
.L_x_66:
        /* <DEDUP_REMOVED lines=13> */
.L_x_67:
        /* <DEDUP_REMOVED lines=13> */
.L_x_68:
[----:B------:R-:W-:Y:S02]  /*0be0*/  R2UR UR4, R18 ;  /* 0x00000000120472ca */ /* 0x000fe400000e0000 */
[----:B------:R-:W-:-:S13]  /*0bf0*/  R2UR UR5, R19 ;  /* 0x00000000130572ca */ /* 0x000fda00000e0000 */
[----:B------:R-:W2:Y:S01]  /*0c00*/  LDG.E R0, desc[UR4][R16.64+0x10] ;  /* 0x0000100410007981 */ /* 0x000ea2000c1e1900 */
[----:B------:R0:W1:Y:S01]  /*0c10*/  LDC.64 R8, c[0x4][R24] ;  /* 0x0100000018087b82 */ /* 0x0000620000000a00 */
[----:B------:R-:W3:Y:S01]  /*0c20*/  LDCU.64 UR4, c[0x4][0x18] ;  /* 0x01000300ff0477ac */ /* 0x000ee20008000a00 */
[----:B------:R-:W-:Y:S01]  /*0c30*/  MOV R6, R22 ;  /* 0x0000001600067202 */ /* 0x000fe20000000f00 */
[----:B------:R-:W-:Y:S02]  /*0c40*/  IMAD.MOV.U32 R7, RZ, RZ, R2 ;  /* 0x000000ffff077224 */ /* 0x000fe400078e0002 */
[----:B---3--:R-:W-:Y:S02]  /*0c50*/  IMAD.U32 R4, RZ, RZ, UR4 ;  /* 0x00000004ff047e24 */ /* 0x008fe4000f8e00ff */
[----:B------:R-:W-:Y:S01]  /*0c60*/  IMAD.U32 R5, RZ, RZ, UR5 ;  /* 0x00000005ff057e24 */ /* 0x000fe2000f8e00ff */
[----:B--2---:R-:W2:Y:S02]  /*0c70*/  F2F.F64.F32 R10, R0 ;  /* 0x00000000000a7310 */ /* 0x004ea40000201800 */
[----:B-12---:R0:W-:Y:S04]  /*0c80*/  STL.64 [R1], R10 ;  /* 0x0000000a01007387 */ /* 0x0061e80000100a00 */
[----:B------:R-:W-:-:S07]  /*0c90*/  LEPC R20, `(.L_x_69) ;  /* 0x000000001014794e */ /* 0x000fce0000000000 */
[----:B0-----:R-:W-:Y:S05]  /*0ca0*/  CALL.ABS.NOINC R8 ;  /* 0x0000000008007343 */ /* 0x001fea0003c00000 */
.L_x_69:
        /* <DEDUP_REMOVED lines=13> */
.L_x_70:
        /* <DEDUP_REMOVED lines=13> */
.L_x_71:
[----:B------:R-:W-:Y:S02]  /*0e50*/  R2UR UR4, R18 ;  /* 0x00000000120472ca */ /* 0x000fe400000e0000 */
[----:B------:R-:W-:-:S13]  /*0e60*/  R2UR UR5, R19 ;  /* 0x00000000130572ca */ /* 0x000fda00000e0000 */
[----:B------:R-:W2:Y:S01]  /*0e70*/  LDG.E R0, desc[UR4][R16.64+0x1c] ;  /* 0x00001c0410007981 */ /* 0x000ea2000c1e1900 */
[----:B------:R0:W1:Y:S01]  /*0e80*/  LDC.64 R8, c[0x4][R24] ;  /* 0x0100000018087b82 */ /* 0x0000620000000a00 */
[----:B------:R-:W3:Y:S01]  /*0e90*/  LDCU.64 UR4, c[0x4][0x18] ;  /* 0x01000300ff0477ac */ /* 0x000ee20008000a00 */
[----:B------:R-:W-:Y:S02]  /*0ea0*/  IMAD.MOV.U32 R6, RZ, RZ, R22 ;  /* 0x000000ffff067224 */ /* 0x000fe400078e0016 */
[----:B------:R-:W-:Y:S02]  /*0eb0*/  IMAD.MOV.U32 R7, RZ, RZ, R2 ;  /* 0x000000ffff077224 */ /* 0x000fe400078e0002 */
[----:B---3--:R-:W-:Y:S01]  /*0ec0*/  IMAD.U32 R4, RZ, RZ, UR4 ;  /* 0x00000004ff047e24 */ /* 0x008fe2000f8e00ff */
[----:B------:R-:W-:Y:S01]  /*0ed0*/  MOV R5, UR5 ;  /* 0x0000000500057c02 */ /* 0x000fe20008000f00 */
[----:B--2---:R-:W2:Y:S02]  /*0ee0*/  F2F.F64.F32 R10, R0 ;  /* 0x00000000000a7310 */ /* 0x004ea40000201800 */
[----:B-12---:R0:W-:Y:S04]  /*0ef0*/  STL.64 [R1], R10 ;  /* 0x0000000a01007387 */ /* 0x0061e80000100a00 */
[----:B------:R-:W-:-:S07]  /*0f00*/  LEPC R20, `(.L_x_72) ;  /* 0x000000001014794e */ /* 0x000fce0000000000 */
[----:B0-----:R-:W-:Y:S05]  /*0f10*/  CALL.ABS.NOINC R8 ;  /* 0x0000000008007343 */ /* 0x001fea0003c00000 */
.L_x_72:
[----:B------:R-:W-:Y:S02]  /*0f20*/  ISETP.NE.AND P6, PT, R27, RZ, PT ;  /* 0x000000ff1b00720c */ /* 0x000fe40003fc5270 */
[----:B------:R-:W-:-:S05]  /*0f30*/  IADD3 R16, P0, PT, R16, 0x40, RZ ;  /* 0x0000004010107810 */ /* 0x000fca0007f1e0ff */
[----:B------:R-:W-:-:S06]  /*0f40*/  IMAD.X R17, RZ, RZ, R17, P0 ;  /* 0x000000ffff117224 */ /* 0x000fcc00000e0611 */
[----:B------:R-:W-:Y:S05]  /*0f50*/  @P6 BRA `(.L_x_73) ;  /* 0xfffffff000a06947 */ /* 0x000fea000383ffff */
[----:B------:R-:W-:Y:S05]  /*0f60*/  BSYNC.RECONVERGENT B6 ;  /* 0x0000000000067941 */ /* 0x000fea0003800200 */
.L_x_56:
[----:B------:R-:W-:Y:S01]  /*0f70*/  ISETP.NE.AND P0, PT, R26, RZ, PT ;  /* 0x000000ff1a00720c */ /* 0x000fe20003f05270 */
[----:B------:R-:W-:-:S12]  /*0f80*/  BSSY.RECONVERGENT B6, `(.L_x_55) ;  /* 0x00000ca000067945 */ /* 0x000fd80003800200 */
[----:B------:R-:W-:Y:S05]  /*0f90*/  @!P0 BRA `(.L_x_74) ;  /* 0x0000000c00208947 */ /* 0x000fea0003800000 */
[----:B------:R-:W1:Y:S01]  /*0fa0*/  LDC R25, c[0x0][0x388] ;  /* 0x0000e200ff197b82 */ /* 0x000e620000000800 */
[----:B------:R-:W-:Y:S02]  /*0fb0*/  ISETP.GE.U32.AND P0, PT, R26, 0x8, PT ;  /* 0x000000081a00780c */ /* 0x000fe40003f06070 */
[----:B-1----:R-:W-:-:S11]  /*0fc0*/  LOP3.LUT R25, R25, 0x7, RZ, 0xc0, !PT ;  /* 0x0000000719197812 */ /* 0x002fd600078ec0ff */
[----:B------:R-:W-:Y:S05]  /*0fd0*/  @!P0 BRA `(.L_x_75) ;  /* 0x0000000400b08947 */ /* 0x000fea0003800000 */
[----:B------:R-:W1:Y:S01]  /*0fe0*/  LDC.64 R16, c[0x0][0x380] ;  /* 0x0000e000ff107b82 */ /* 0x000e620000000a00 */
[----:B0-----:R-:W-:Y:S02]  /*0ff0*/  R2UR UR4, R18 ;  /* 0x00000000120472ca */ /* 0x001fe400000e0000 */
[----:B------:R-:W-:Y:S01]  /*1000*/  R2UR UR5, R19 ;  /* 0x00000000130572ca */ /* 0x000fe200000e0000 */
[----:B-1----:R-:W-:-:S12]  /*1010*/  IMAD.WIDE.U32 R16, R23, 0x4, R16 ;  /* 0x0000000417107825 */ /* 0x002fd800078e0010 */
[----:B------:R-:W2:Y:S01]  /*1020*/  LDG.E R0, desc[UR4][R16.64] ;  /* 0x0000000410007981 */ /* 0x000ea2000c1e1900 */
[----:B------:R-:W-:Y:S01]  /*1030*/  MOV R24, 0x20 ;  /* 0x0000002000187802 */ /* 0x000fe20000000f00 */
[----:B------:R-:W0:Y:S01]  /*1040*/  LDCU.64 UR4, c[0x4][0x18] ;  /* 0x01000300ff0477ac */ /* 0x000e220008000a00 */
[----:B------:R-:W-:Y:S02]  /*1050*/  IMAD.MOV.U32 R6, RZ, RZ, R22 ;  /* 0x000000ffff067224 */ /* 0x000fe400078e0016 */
[----:B------:R1:W3:Y:S01]  /*1060*/  LDC.64 R8, c[0x4][R24] ;  /* 0x0100000018087b82 */ /* 0x0002e20000000a00 */
[----:B------:R-:W-:Y:S02]  /*1070*/  IMAD.MOV.U32 R7, RZ, RZ, R2 ;  /* 0x000000ffff077224 */ /* 0x000fe400078e0002 */
[----:B0-----:R-:W-:Y:S02]  /*1080*/  IMAD.U32 R4, RZ, RZ, UR4 ;  /* 0x00000004ff047e24 */ /* 0x001fe4000f8e00ff */
[----:B------:R-:W-:Y:S01]  /*1090*/  IMAD.U32 R5, RZ, RZ, UR5 ;  /* 0x00000005ff057e24 */ /* 0x000fe2000f8e00ff */
[----:B--2---:R-:W0:Y:S02]  /*10a0*/  F2F.F64.F32 R10, R0 ;  /* 0x00000000000a7310 */ /* 0x004e240000201800 */
[----:B0--3--:R1:W-:Y:S04]  /*10b0*/  STL.64 [R1], R10 ;  /* 0x0000000a01007387 */ /* 0x0093e80000100a00 */
[----:B------:R-:W-:-:S07]  /*10c0*/  LEPC R20, `(.L_x_76) ;  /* 0x000000001014794e */ /* 0x000fce0000000000 */
[----:B-1----:R-:W-:Y:S05]  /*10d0*/  CALL.ABS.NOINC R8 ;  /* 0x0000000008007343 */ /* 0x002fea0003c00000 */
.L_x_76:
        /* <DEDUP_REMOVED lines=13> */
.L_x_77:
        /* <DEDUP_REMOVED lines=13> */
.L_x_78:
        /* <DEDUP_REMOVED lines=13> */
.L_x_79:
        /* <DEDUP_REMOVED lines=13> */
.L_x_80:
        /* <DEDUP_REMOVED lines=13> */
.L_x_81:
        /* <DEDUP_REMOVED lines=13> */
.L_x_82:
        /* <DEDUP_REMOVED lines=13> */
.L_x_83:
[----:B------:R-:W-:-:S07]  /*1690*/  VIADD R23, R23, 0x8 ;  /* 0x0000000817177836 */ /* 0x000fce0000000000 */
.L_x_75:
[----:B------:R-:W-:-:S13]  /*16a0*/  ISETP.NE.AND P0, PT, R25, RZ, PT ;  /* 0x000000ff1900720c */ /* 0x000fda0003f05270 */
        /* <DEDUP_REMOVED lines=21> */
.L_x_85:
        /* <DEDUP_REMOVED lines=13> */
.L_x_86:
        /* <DEDUP_REMOVED lines=13> */
.L_x_87:
        /* <DEDUP_REMOVED lines=13> */
.L_x_88:
[----:B------:R-:W-:-:S07]  /*1a70*/  VIADD R23, R23, 0x4 ;  /* 0x0000000417177836 */ /* 0x000fce0000000000 */
.L_x_84:
[----:B------:R-:W-:-:S13]  /*1a80*/  ISETP.NE.AND P0, PT, R25, RZ, PT ;  /* 0x000000ff1900720c */ /* 0x000fda0003f05270 */
[----:B------:R-:W-:Y:S05]  /*1a90*/  @!P0 BRA `(.L_x_74) ;  /* 0x0000000000608947 */ /* 0x000fea0003800000 */
[----:B------:R-:W1:Y:S01]  /*1aa0*/  LDC.64 R16, c[0x0][0x380] ;  /* 0x0000e000ff107b82 */ /* 0x000e620000000a00 */
[----:B------:R-:W-:Y:S02]  /*1ab0*/  IMAD.MOV R25, RZ, RZ, -R25 ;  /* 0x000000ffff197224 */ /* 0x000fe400078e0a19 */
[----:B-1----:R-:W-:-:S07]  /*1ac0*/  IMAD.WIDE.U32 R16, R23, 0x4, R16 ;  /* 0x0000000417107825 */ /* 0x002fce00078e0010 */
.L_x_90:
[----:B0-----:R-:W-:Y:S02]  /*1ad0*/  R2UR UR4, R18 ;  /* 0x00000000120472ca */ /* 0x001fe400000e0000 */
[----:B------:R-:W-:-:S13]  /*1ae0*/  R2UR UR5, R19 ;  /* 0x00000000130572ca */ /* 0x000fda00000e0000 */
[----:B------:R-:W2:Y:S01]  /*1af0*/  LDG.E R0, desc[UR4][R16.64] ;  /* 0x0000000410007981 */ /* 0x000ea2000c1e1900 */
[----:B------:R-:W-:Y:S01]  /*1b00*/  MOV R8, 0x20 ;  /* 0x0000002000087802 */ /* 0x000fe20000000f00 */
[----:B------:R-:W0:Y:S01]  /*1b10*/  LDCU.64 UR4, c[0x4][0x18] ;  /* 0x01000300ff0477ac */ /* 0x000e220008000a00 */
[----:B------:R-:W-:Y:S01]  /*1b20*/  IADD3 R25, PT, PT, R25, 0x1, RZ ;  /* 0x0000000119197810 */ /* 0x000fe20007ffe0ff */
[----:B------:R-:W-:Y:S02]  /*1b30*/  IMAD.MOV.U32 R6, RZ, RZ, R22 ;  /* 0x000000ffff067224 */ /* 0x000fe400078e0016 */
[----:B------:R-:W-:Y:S01]  /*1b40*/  IMAD.MOV.U32 R7, RZ, RZ, R2 ;  /* 0x000000ffff077224 */ /* 0x000fe200078e0002 */
[----:B------:R-:W1:Y:S01]  /*1b50*/  LDC.64 R8, c[0x4][R8] ;  /* 0x0100000008087b82 */ /* 0x000e620000000a00 */
[----:B------:R-:W-:Y:S01]  /*1b60*/  ISETP.NE.AND P0, PT, R25, RZ, PT ;  /* 0x000000ff1900720c */ /* 0x000fe20003f05270 */
[----:B0-----:R-:W-:Y:S02]  /*1b70*/  IMAD.U32 R4, RZ, RZ, UR4 ;  /* 0x00000004ff047e24 */ /* 0x001fe4000f8e00ff */
[----:B------:R-:W-:Y:S01]  /*1b80*/  IMAD.U32 R5, RZ, RZ, UR5 ;  /* 0x00000005ff057e24 */ /* 0x000fe2000f8e00ff */
[----:B--2---:R0:W2:Y:S02]  /*1b90*/  F2F.F64.F32 R10, R0 ;  /* 0x00000000000a7310 */ /* 0x0040a40000201800 */
[----:B0-----:R-:W-:Y:S01]  /*1ba0*/  P2R R0, PR, RZ, 0x1 ;  /* 0x00000001ff007803 */ /* 0x001fe20000000000 */
[----:B-12---:R0:W-:Y:S06]  /*1bb0*/  STL.64 [R1], R10 ;  /* 0x0000000a01007387 */ /* 0x0061ec0000100a00 */
[----:B------:R-:W-:-:S07]  /*1bc0*/  LEPC R20, `(.L_x_89) ;  /* 0x000000001014794e */ /* 0x000fce0000000000 */
[----:B0-----:R-:W-:Y:S05]  /*1bd0*/  CALL.ABS.NOINC R8 ;  /* 0x0000000008007343 */ /* 0x001fea0003c00000 */
.L_x_89:
[----:B------:R-:W-:Y:S02]  /*1be0*/  ISETP.NE.AND P6, PT, R25, RZ, PT ;  /* 0x000000ff1900720c */ /* 0x000fe40003fc5270 */
[----:B------:R-:W-:-:S05]  /*1bf0*/  IADD3 R16, P0, PT, R16, 0x4, RZ ;  /* 0x0000000410107810 */ /* 0x000fca0007f1e0ff */
[----:B------:R-:W-:-:S06]  /*1c00*/  IMAD.X R17, RZ, RZ, R17, P0 ;  /* 0x000000ffff117224 */ /* 0x000fcc00000e0611 */
[----:B------:R-:W-:Y:S05]  /*1c10*/  @P6 BRA `(.L_x_90) ;  /* 0xfffffffc00ac6947 */ /* 0x000fea000383ffff */
.L_x_74:
[----:B------:R-:W-:Y:S05]  /*1c20*/  BSYNC.RECONVERGENT B6 ;  /* 0x0000000000067941 */ /* 0x000fea0003800200 */
.L_x_55:
[----:B------:R-:W-:Y:S01]  /*1c30*/  MOV R2, 0x20 ;  /* 0x0000002000027802 */ /* 0x000fe20000000f00 */
[----:B------:R-:W1:Y:S01]  /*1c40*/  LDCU.64 UR4, c[0x4][0x10] ;  /* 0x01000200ff0477ac */ /* 0x000e620008000a00 */
[----:B------:R-:W-:Y:S02]  /*1c50*/  CS2R R6, SRZ ;  /* 0x0000000000067805 */ /* 0x000fe4000001ff00 */
[----:B------:R2:W3:Y:S01]  /*1c60*/  LDC.64 R8, c[0x4][R2] ;  /* 0x0100000002087b82 */ /* 0x0004e20000000a00 */
[----:B-1----:R-:W-:Y:S02]  /*1c70*/  IMAD.U32 R4, RZ, RZ, UR4 ;  /* 0x00000004ff047e24 */ /* 0x002fe4000f8e00ff */
[----:B--2---:R-:W-:-:S07]  /*1c80*/  IMAD.U32 R5, RZ, RZ, UR5 ;  /* 0x00000005ff057e24 */ /* 0x004fce000f8e00ff */
[----:B------:R-:W-:-:S07]  /*1c90*/  LEPC R20, `(.L_x_91) ;  /* 0x000000001014794e */ /* 0x000fce0000000000 */
[----:B0--3--:R-:W-:Y:S05]  /*1ca0*/  CALL.ABS.NOINC R8 ;  /* 0x0000000008007343 */ /* 0x009fea0003c00000 */
.L_x_91:
[----:B------:R-:W0:Y:S01]  /*1cb0*/  LDC.64 R2, c[0x4][R2] ;  /* 0x0100000002027b82 */ /* 0x000e220000000a00 */
[----:B------:R-:W1:Y:S01]  /*1cc0*/  LDCU.64 UR4, c[0x4][URZ] ;  /* 0x01000000ff0477ac */ /* 0x000e620008000a00 */
[----:B------:R-:W-:Y:S01]  /*1cd0*/  CS2R R6, SRZ ;  /* 0x0000000000067805 */ /* 0x000fe2000001ff00 */
[----:B-1----:R-:W-:Y:S02]  /*1ce0*/  IMAD.U32 R4, RZ, RZ, UR4 ;  /* 0x00000004ff047e24 */ /* 0x002fe4000f8e00ff */
[----:B------:R-:W-:-:S07]  /*1cf0*/  IMAD.U32 R5, RZ, RZ, UR5 ;  /* 0x00000005ff057e24 */ /* 0x000fce000f8e00ff */
[----:B------:R-:W-:-:S07]  /*1d00*/  LEPC R20, `(.L_x_92) ;  /* 0x000000001014794e */ /* 0x000fce0000000000 */
[----:B0-----:R-:W-:Y:S05]  /*1d10*/  CALL.ABS.NOINC R2 ;  /* 0x0000000002007343 */ /* 0x001fea0003c00000 */
.L_x_92:
[----:B------:R-:W-:Y:S05]  /*1d20*/  EXIT ;  /* 0x000000000000794d */ /* 0x000fea0003800000 */
.L_x_93:
        /* <DEDUP_REMOVED lines=13> */
.L_x_147:


//--------------------- .text._Z7print_APfi       --------------------------
	.section	.text._Z7print_APfi,"ax",@progbits
	.align	128
        .global         _Z7print_APfi
        .type           _Z7print_APfi,@function
        .size           _Z7print_APfi,(.L_x_148 - _Z7print_APfi)
        .other          _Z7print_APfi,@"STO_CUDA_ENTRY STV_DEFAULT"
_Z7print_APfi:
.text._Z7print_APfi:
        /* <DEDUP_REMOVED lines=14> */
.L_x_94:
[----:B------:R-:W0:Y:S02]  /*00e0*/  LDCU UR4, c[0x0][0x388] ;  /* 0x00007100ff0477ac */ /* 0x000e240008000800 */
[----:B0-----:R-:W-:-:S09]  /*00f0*/  UISETP.GE.AND UP0, UPT, UR4, 0x1, UPT ;  /* 0x000000010400788c */ /* 0x001fd2000bf06270 */
[----:B------:R-:W-:Y:S05]  /*0100*/  BRA.U !UP0, `(.L_x_95) ;  /* 0x0000001d08fc7547 */ /* 0x000fea000b800000 */
[----:B------:R-:W0:Y:S01]  /*0110*/  LDC.64 R28, c[0x0][0x358] ;  /* 0x0000d600ff1c7b82 */ /* 0x000e220000000a00 */
[----:B------:R-:W-:Y:S01]  /*0120*/  BSSY.RECONVERGENT B7, `(.L_x_95) ;  /* 0x00001fd000077945 */ /* 0x000fe20003800200 */
[----:B------:R-:W-:-:S07]  /*0130*/  IMAD.MOV.U32 R23, RZ, RZ, RZ ;  /* 0x000000ffff177224 */ /* 0x000fce00078e00ff */
.L_x_133:
[----:B------:R-:W1:Y:S01]  /*0140*/  LDCU UR4, c[0x0][0x388] ;  /* 0x00007100ff0477ac */ /* 0x000e620008000800 */
[----:B------:R-:W-:Y:S01]  /*0150*/  IMAD.MOV.U32 R25, RZ, RZ, RZ ;  /* 0x000000ffff197224 */ /* 0x000fe200078e00ff */
[----:B-1----:R-:W-:Y:S02]  /*0160*/  UISETP.GE.U32.AND UP0, UPT, UR4, 0x10, UPT ;  /* 0x000000100400788c */ /* 0x002fe4000bf06070 */
[C---:B------:R-:W-:Y:S02]  /*0170*/  IMAD R24, R23.reuse, UR4, RZ ;  /* 0x0000000417187c24 */ /* 0x040fe4000f8e02ff */
[----:B------:R-:W-:-:S05]  /*0180*/  VIADD R23, R23, 0x1 ;  /* 0x0000000117177836 */ /* 0x000fca0000000000 */
[----:B------:R-:W-:-:S04]  /*0190*/  ISETP.NE.AND P0, PT, R23, UR4, PT ;  /* 0x0000000417007c0c */ /* 0x000fc8000bf05270 */
[----:B------:R-:W-:Y:S01]  /*01a0*/  P2R R27, PR, RZ, 0x1 ;  /* 0x00000001ff1b7803 */ /* 0x000fe20000000000 */
[----:B------:R-:W-:Y:S08]  /*01b0*/  BRA.U !UP0, `(.L_x_96) ;  /* 0x0000000d08947547 */ /* 0x000ff0000b800000 */
[----:B------:R-:W1:Y:S01]  /*01c0*/  LDC.64 R4, c[0x0][0x380] ;  /* 0x0000e000ff047b82 */ /* 0x000e620000000a00 */
[----:B------:R-:W-:Y:S01]  /*01d0*/  ULOP3.LUT UR4, UR4, 0x7ffffff0, URZ, 0xc0, !UPT ;  /* 0x7ffffff004047892 */ /* 0x000fe2000f8ec0ff */
[----:B------:R-:W-:Y:S03]  /*01e0*/  BSSY.RECONVERGENT B6, `(.L_x_97) ;  /* 0x00000df000067945 */ /* 0x000fe60003800200 */
[----:B------:R-:W-:-:S06]  /*01f0*/  UIADD3 UR4, UPT, UPT, -UR4, URZ, URZ ;  /* 0x000000ff04047290 */ /* 0x000fcc000fffe1ff */
[----:B------:R-:W-:Y:S02]  /*0200*/  IMAD.U32 R16, RZ, RZ, UR4 ;  /* 0x00000004ff107e24 */ /* 0x000fe4000f8e00ff */
[----:B-1----:R-:W-:-:S03]  /*0210*/  IMAD.WIDE.U32 R4, R24, 0x4, R4 ;  /* 0x0000000418047825 */ /* 0x002fc600078e0004 */
[----:B------:R-:W-:-:S05]  /*0220*/  IADD3 R30, P0, PT, R4, 0x20, RZ ;  /* 0x00000020041e7810 */ /* 0x000fca0007f1e0ff */
[----:B------:R-:W-:-:S08]  /*0230*/  IMAD.X R31, RZ, RZ, R5, P0 ;  /* 0x000000ffff1f7224 */ /* 0x000fd000000e0605 */
.L_x_114:
[----:B0-----:R-:W-:Y:S02]  /*0240*/  R2UR UR4, R28 ;  /* 0x000000001c0472ca */ /* 0x001fe400000e0000 */
[----:B------:R-:W-:-:S13]  /*0250*/  R2UR UR5, R29 ;  /* 0x000000001d0572ca */ /* 0x000fda00000e0000 */
[----:B------:R-:W2:Y:S01]  /*0260*/  LDG.E R0, desc[UR4][R30.64+-0x20] ;  /* 0xffffe0041e007981 */ /* 0x000ea2000c1e1900 */
[----:B------:R-:W-:Y:S01]  /*0270*/  MOV R8, 0x20 ;  /* 0x0000002000087802 */ /* 0x000fe20000000f00 */
[----:B------:R-:W0:Y:S01]  /*0280*/  LDCU.64 UR4, c[0x4][0x8] ;  /* 0x01000100ff0477ac */ /* 0x000e220008000a00 */
[----:B------:R-:W-:Y:S02]  /*0290*/  VIADD R16, R16, 0x10 ;  /* 0x0000001010107836 */ /* 0x000fe40000000000 */
[----:B------:R-:W-:Y:S02]  /*02a0*/  IMAD.MOV.U32 R6, RZ, RZ, R18 ;  /* 0x000000ffff067224 */ /* 0x000fe400078e0012 */
[----:B------:R-:W1:Y:S01]  /*02b0*/  LDC.64 R8, c[0x4][R8] ;  /* 0x0100000008087b82 */ /* 0x000e620000000a00 */
[----:B------:R-:W-:Y:S01]  /*02c0*/  ISETP.NE.AND P0, PT, R16, RZ, PT ;  /* 0x000000ff1000720c */ /* 0x000fe20003f05270 */
[----:B------:R-:W-:-:S03]  /*02d0*/  IMAD.MOV.U32 R7, RZ, RZ, R2 ;  /* 0x000000ffff077224 */ /* 0x000fc600078e0002 */
[----:B------:R-:W-:Y:S01]  /*02e0*/  P2R R19, PR, RZ, 0x1 ;  /* 0x00000001ff137803 */ /* 0x000fe20000000000 */
[----:B0-----:R-:W-:Y:S02]  /*02f0*/  IMAD.U32 R4, RZ, RZ, UR4 ;  /* 0x00000004ff047e24 */ /* 0x001fe4000f8e00ff */
[----:B------:R-:W-:Y:S01]  /*0300*/  IMAD.U32 R5, RZ, RZ, UR5 ;  /* 0x00000005ff057e24 */ /* 0x000fe2000f8e00ff */
[----:B--2---:R-:W0:Y:S02]  /*0310*/  F2F.F64.F32 R10, R0 ;  /* 0x00000000000a7310 */ /* 0x004e240000201800 */
[----:B01----:R0:W-:Y:S04]  /*0320*/  STL.64 [R1], R10 ;  /* 0x0000000a01007387 */ /* 0x0031e80000100a00 */
[----:B------:R-:W-:-:S07]  /*0330*/  LEPC R20, `(.L_x_98) ;  /* 0x000000001014794e */ /* 0x000fce0000000000 */
[----:B0-----:R-:W-:Y:S05]  /*0340*/  CALL.ABS.NOINC R8 ;  /* 0x0000000008007343 */ /* 0x001fea0003c00000 */
.L_x_98:
[----:B------:R-:W-:Y:S02]  /*0350*/  R2UR UR4, R28 ;  /* 0x000000001c0472ca */ /* 0x000fe400000e0000 */
[----:B------:R-:W-:-:S13]  /*0360*/  R2UR UR5, R29 ;  /* 0x000000001d0572ca */ /* 0x000fda00000e0000 */
[----:B------:R-:W2:Y:S01]  /*0370*/  LDG.E R0, desc[UR4][R30.64+-0x1c] ;  /* 0xffffe4041e007981 */ /* 0x000ea2000c1e1900 */
[----:B------:R-:W-:Y:S01]  /*0380*/  MOV R17, 0x20 ;  /* 0x0000002000117802 */ /* 0x000fe20000000f00 */
[----:B------:R-:W0:Y:S01]  /*0390*/  LDCU.64 UR4, c[0x4][0x8] ;  /* 0x01000100ff0477ac */ /* 0x000e220008000a00 */
[----:B------:R-:W-:Y:S01]  /*03a0*/  IMAD.MOV.U32 R6, RZ, RZ, R18 ;  /* 0x000000ffff067224 */ /* 0x000fe200078e0012 */
[----:B------:R-:W-:Y:S01]  /*03b0*/  MOV R7, R2 ;  /* 0x0000000200077202 */ /* 0x000fe20000000f00 */
[----:B------:R1:W3:Y:S01]  /*03c0*/  LDC.64 R8, c[0x4][R17] ;  /* 0x0100000011087b82 */ /* 0x0002e20000000a00 */
[----:B0-----:R-:W-:Y:S02]  /*03d0*/  IMAD.U32 R4, RZ, RZ, UR4 ;  /* 0x00000004ff047e24 */ /* 0x001fe4000f8e00ff */
[----:B------:R-:W-:Y:S01]  /*03e0*/  IMAD.U32 R5, RZ, RZ, UR5 ;  /* 0x00000005ff057e24 */ /* 0x000fe2000f8e00ff */
[----:B--2---:R-:W0:Y:S02]  /*03f0*/  F2F.F64.F32 R10, R0 ;  /* 0x00000000000a7310 */ /* 0x004e240000201800 */
[----:B0--3--:R1:W-:Y:S04]  /*0400*/  STL.64 [R1], R10 ;  /* 0x0000000a01007387 */ /* 0x0093e80000100a00 */
[----:B------:R-:W-:-:S07]  /*0410*/  LEPC R20, `(.L_x_99) ;  /* 0x000000001014794e */ /* 0x000fce0000000000 */
[----:B-1----:R-:W-:Y:S05]  /*0420*/  CALL.ABS.NOINC R8 ;  /* 0x0000000008007343 */ /* 0x002fea0003c00000 */
.L_x_99:
        /* <DEDUP_REMOVED lines=13> */
.L_x_100:
        /* <DEDUP_REMOVED lines=13> */
.L_x_101:
        /* <DEDUP_REMOVED lines=13> */
.L_x_102:
        /* <DEDUP_REMOVED lines=13> */
.L_x_103:
        /* <DEDUP_REMOVED lines=13> */
.L_x_104:
        /* <DEDUP_REMOVED lines=13> */
.L_x_105:
        /* <DEDUP_REMOVED lines=13> */
.L_x_106:
        /* <DEDUP_REMOVED lines=13> */
.L_x_107:
        /* <DEDUP_REMOVED lines=13> */
.L_x_108:
        /* <DEDUP_REMOVED lines=13> */
.L_x_109:
        /* <DEDUP_REMOVED lines=13> */
.L_x_110:
        /* <DEDUP_REMOVED lines=13> */
.L_x_111:
        /* <DEDUP_REMOVED lines=13> */
.L_x_112:
        /* <DEDUP_REMOVED lines=13> */
.L_x_113:
[----:B------:R-:W-:Y:S02]  /*0f90*/  ISETP.NE.AND P6, PT, R19, RZ, PT ;  /* 0x000000ff1300720c */ /* 0x000fe40003fc5270 */
[----:B------:R-:W-:-:S05]  /*0fa0*/  IADD3 R30, P0, PT, R30, 0x40, RZ ;  /* 0x000000401e1e7810 */ /* 0x000fca0007f1e0ff */
[----:B------:R-:W-:-:S06]  /*0fb0*/  IMAD.X R31, RZ, RZ, R31, P0 ;  /* 0x000000ffff1f7224 */ /* 0x000fcc00000e061f */
[----:B------:R-:W-:Y:S05]  /*0fc0*/  @P6 BRA `(.L_x_114) ;  /* 0xfffffff0009c6947 */ /* 0x000fea000383ffff */
[----:B------:R-:W-:Y:S05]  /*0fd0*/  BSYNC.RECONVERGENT B6 ;  /* 0x0000000000067941 */ /* 0x000fea0003800200 */
.L_x_97:
[----:B------:R-:W0:Y:S02]  /*0fe0*/  LDCU UR4, c[0x0][0x388] ;  /* 0x00007100ff0477ac */ /* 0x000e240008000800 */
[----:B0-----:R-:W-:-:S06]  /*0ff0*/  ULOP3.LUT UR4, UR4, 0x7ffffff0, URZ, 0xc0, !UPT ;  /* 0x7ffffff004047892 */ /* 0x001fcc000f8ec0ff */
[----:B------:R-:W-:-:S07]  /*1000*/  IMAD.U32 R25, RZ, RZ, UR4 ;  /* 0x00000004ff197e24 */ /* 0x000fce000f8e00ff */
.L_x_96:
[----:B------:R-:W1:Y:S02]  /*1010*/  LDC R26, c[0x0][0x388] ;  /* 0x0000e200ff1a7b82 */ /* 0x000e640000000800 */
[----:B-1----:R-:W-:-:S04]  /*1020*/  LOP3.LUT R0, R26, 0xf, RZ, 0xc0, !PT ;  /* 0x0000000f1a007812 */ /* 0x002fc800078ec0ff */
[----:B------:R-:W-:-:S13]  /*1030*/  ISETP.NE.AND P0, PT, R0, RZ, PT ;  /* 0x000000ff0000720c */ /* 0x000fda0003f05270 */
[----:B------:R-:W-:Y:S05]  /*1040*/  @!P0 BRA `(.L_x_115) ;  /* 0x0000001000008947 */ /* 0x000fea0003800000 */
[----:B------:R-:W1:Y:S01]  /*1050*/  LDCU UR4, c[0x0][0x2f8] ;  /* 0x00005f00ff0477ac */ /* 0x000e620008000800 */
[----:B------:R-:W-:-:S05]  /*1060*/  VIADD R0, R0, 0xffffffff ;  /* 0xffffffff00007836 */ /* 0x000fca0000000000 */
[----:B------:R-:W-:Y:S01]  /*1070*/  ISETP.GE.U32.AND P0, PT, R0, 0x7, PT ;  /* 0x000000070000780c */ /* 0x000fe20003f06070 */
[----:B-1----:R-:W-:-:S12]  /*1080*/  VIADD R3, R18, -UR4 ;  /* 0x8000000412037c36 */ /* 0x002fd80008000000 */
[----:B------:R-:W-:Y:S05]  /*1090*/  @!P0 BRA `(.L_x_116) ;  /* 0x0000000400d48947 */ /* 0x000fea0003800000 */
[----:B------:R-:W1:Y:S01]  /*10a0*/  LDC.64 R10, c[0x0][0x380] ;  /* 0x0000e000ff0a7b82 */ /* 0x000e620000000a00 */
[----:B0-----:R-:W-:Y:S01]  /*10b0*/  R2UR UR4, R28 ;  /* 0x000000001c0472ca */ /* 0x001fe200000e0000 */
[----:B------:R-:W-:Y:S01]  /*10c0*/  IMAD.IADD R5, R24, 0x1, R25 ;  /* 0x0000000118057824 */ /* 0x000fe200078e0219 */
[----:B------:R-:W-:-:S03]  /*10d0*/  R2UR UR5, R29 ;  /* 0x000000001d0572ca */ /* 0x000fc600000e0000 */
[----:B-1----:R-:W-:-:S10]  /*10e0*/  IMAD.WIDE.U32 R10, R5, 0x4, R10 ;  /* 0x00000004050a7825 */ /* 0x002fd400078e000a */
[----:B------:R-:W2:Y:S01]  /*10f0*/  LDG.E R10, desc[UR4][R10.64] ;  /* 0x000000040a0a7981 */ /* 0x000ea2000c1e1900 */
[----:B------:R-:W-:Y:S01]  /*1100*/  MOV R8, 0x20 ;  /* 0x0000002000087802 */ /* 0x000fe20000000f00 */
[----:B------:R-:W0:Y:S01]  /*1110*/  LDCU.64 UR4, c[0x4][0x8] ;  /* 0x01000100ff0477ac */ /* 0x000e220008000a00 */
[----:B------:R-:W-:Y:S02]  /*1120*/  IMAD.MOV.U32 R6, RZ, RZ, R18 ;  /* 0x000000ffff067224 */ /* 0x000fe400078e0012 */
[----:B------:R-:W-:Y:S02]  /*1130*/  IMAD.MOV.U32 R7, RZ, RZ, R2 ;  /* 0x000000ffff077224 */ /* 0x000fe400078e0002 */
[----:B------:R-:W1:Y:S01]  /*1140*/  LDC.64 R8, c[0x4][R8] ;  /* 0x0100000008087b82 */ /* 0x000e620000000a00 */
[----:B0-----:R-:W-:Y:S01]  /*1150*/  IMAD.U32 R4, RZ, RZ, UR4 ;  /* 0x00000004ff047e24 */ /* 0x001fe2000f8e00ff */
[----:B------:R-:W-:Y:S01]  /*1160*/  MOV R5, UR5 ;  /* 0x0000000500057c02 */ /* 0x000fe20008000f00 */
[----:B--2---:R-:W0:Y:S02]  /*1170*/  F2F.F64.F32 R12, R10 ;  /* 0x0000000a000c7310 */ /* 0x004e240000201800 */
[----:B01----:R0:W-:Y:S04]  /*1180*/  STL.64 [R3], R12 ;  /* 0x0000000c03007387 */ /* 0x0031e80000100a00 */
[----:B------:R-:W-:-:S07]  /*1190*/  LEPC R20, `(.L_x_117) ;  /* 0x000000001014794e */ /* 0x000fce0000000000 */
[----:B0-----:R-:W-:Y:S05]  /*11a0*/  CALL.ABS.NOINC R8 ;  /* 0x0000000008007343 */ /* 0x001fea0003c00000 */
.L_x_117:
[----:B------:R-:W0:Y:S01]  /*11b0*/  LDCU.64 UR4, c[0x0][0x380] ;  /* 0x00007000ff0477ac */ /* 0x000e220008000a00 */
[----:B------:R-:W-:Y:S02]  /*11c0*/  IADD3 R0, P0, PT, R24, R25, RZ ;  /* 0x0000001918007210 */ /* 0x000fe40007f1e0ff */
[----:B------:R-:W-:Y:S02]  /*11d0*/  R2UR UR6, R28 ;  /* 0x000000001c0672ca */ /* 0x000fe400000e0000 */
[----:B------:R-:W-:Y:S01]  /*11e0*/  R2UR UR7, R29 ;  /* 0x000000001d0772ca */ /* 0x000fe200000e0000 */
[----:B------:R-:W-:Y:S01]  /*11f0*/  IMAD.X R3, RZ, RZ, RZ, P0 ;  /* 0x000000ffff037224 */ /* 0x000fe200000e06ff */
[----:B0-----:R-:W-:-:S04]  /*1200*/  LEA R30, P0, R0, UR4, 0x2 ;  /* 0x00000004001e7c11 */ /* 0x001fc8000f8010ff */
[----:B------:R-:W-:-:S07]  /*1210*/  LEA.HI.X R31, R0, UR5, R3, 0x2, P0 ;  /* 0x00000005001f7c11 */ /* 0x000fce00080f1403 */
[----:B------:R-:W2:Y:S01]  /*1220*/  LDG.E R0, desc[UR6][R30.64+0x4] ;  /* 0x000004061e007981 */ /* 0x000ea2000c1e1900 */
[----:B------:R-:W0:Y:S01]  /*1230*/  LDCU UR4, c[0x0][0x2f8] ;  /* 0x00005f00ff0477ac */ /* 0x000e220008000800 */
[----:B------:R-:W-:Y:S01]  /*1240*/  MOV R16, 0x20 ;  /* 0x0000002000107802 */ /* 0x000fe20000000f00 */
[----:B------:R-:W-:Y:S02]  /*1250*/  IMAD.MOV.U32 R6, RZ, RZ, R18 ;  /* 0x000000ffff067224 */ /* 0x000fe400078e0012 */
[----:B------:R-:W-:Y:S01]  /*1260*/  IMAD.MOV.U32 R7, RZ, RZ, R2 ;  /* 0x000000ffff077224 */ /* 0x000fe200078e0002 */
[----:B------:R1:W3:Y:S01]  /*1270*/  LDC.64 R8, c[0x4][R16] ;  /* 0x0100000010087b82 */ /* 0x0002e20000000a00 */
[----:B0-----:R-:W-:Y:S01]  /*1280*/  VIADD R17, R18, -UR4 ;  /* 0x8000000412117c36 */ /* 0x001fe20008000000 */
[----:B------:R-:W0:Y:S02]  /*1290*/  LDCU.64 UR4, c[0x4][0x8] ;  /* 0x01000100ff0477ac */ /* 0x000e240008000a00 */
[----:B0-----:R-:W-:-:S02]  /*12a0*/  IMAD.U32 R4, RZ, RZ, UR4 ;  /* 0x00000004ff047e24 */ /* 0x001fc4000f8e00ff */
[----:B------:R-:W-:Y:S01]  /*12b0*/  IMAD.U32 R5, RZ, RZ, UR5 ;  /* 0x00000005ff057e24 */ /* 0x000fe2000f8e00ff */
[----:B--2---:R-:W0:Y:S02]  /*12c0*/  F2F.F64.F32 R10, R0 ;  /* 0x00000000000a7310 */ /* 0x004e240000201800 */
[----:B0--3--:R1:W-:Y:S04]  /*12d0*/  STL.64 [R17], R10 ;  /* 0x0000000a11007387 */ /* 0x0093e80000100a00 */
[----:B------:R-:W-:-:S07]  /*12e0*/  LEPC R20, `(.L_x_118) ;  /* 0x000000001014794e */ /* 0x000fce0000000000 */
[----:B-1----:R-:W-:Y:S05]  /*12f0*/  CALL.ABS.NOINC R8 ;  /* 0x0000000008007343 */ /* 0x002fea0003c00000 */
.L_x_118:
        /* <DEDUP_REMOVED lines=13> */
.L_x_119:
        /* <DEDUP_REMOVED lines=13> */
.L_x_120:
        /* <DEDUP_REMOVED lines=13> */
.L_x_121:
        /* <DEDUP_REMOVED lines=13> */
.L_x_122:
        /* <DEDUP_REMOVED lines=13> */
.L_x_123:
        /* <DEDUP_REMOVED lines=13> */
.L_x_124:
[----:B------:R-:W-:-:S07]  /*17e0*/  VIADD R25, R25, 0x8 ;  /* 0x0000000819197836 */ /* 0x000fce0000000000 */
.L_x_116:
[----:B------:R-:W-:-:S04]  /*17f0*/  LOP3.LUT R0, R26, 0x7, RZ, 0xc0, !PT ;  /* 0x000000071a007812 */ /* 0x000fc800078ec0ff */
[----:B------:R-:W-:-:S13]  /*1800*/  ISETP.NE.AND P0, PT, R0, RZ, PT ;  /* 0x000000ff0000720c */ /* 0x000fda0003f05270 */
[----:B------:R-:W-:Y:S05]  /*1810*/  @!P0 BRA `(.L_x_115) ;  /* 0x00000008000c8947 */ /* 0x000fea0003800000 */
[----:B------:R-:W-:-:S05]  /*1820*/  VIADD R0, R0, 0xffffffff ;  /* 0xffffffff00007836 */ /* 0x000fca0000000000 */
[----:B------:R-:W-:-:S13]  /*1830*/  ISETP.GE.U32.AND P0, PT, R0, 0x3, PT ;  /* 0x000000030000780c */ /* 0x000fda0003f06070 */
[----:B------:R-:W-:Y:S05]  /*1840*/  @!P0 BRA `(.L_x_125) ;  /* 0x0000000400048947 */ /* 0x000fea0003800000 */
[----:B------:R-:W1:Y:S01]  /*1850*/  LDC.64 R12, c[0x0][0x380] ;  /* 0x0000e000ff0c7b82 */ /* 0x000e620000000a00 */
[----:B0-----:R-:W-:Y:S01]  /*1860*/  R2UR UR4, R28 ;  /* 0x000000001c0472ca */ /* 0x001fe200000e0000 */
[----:B------:R-:W-:Y:S01]  /*1870*/  IMAD.IADD R3, R24, 0x1, R25 ;  /* 0x0000000118037824 */ /* 0x000fe200078e0219 */
[----:B------:R-:W-:-:S03]  /*1880*/  R2UR UR5, R29 ;  /* 0x000000001d0572ca */ /* 0x000fc600000e0000 */
[----:B-1----:R-:W-:-:S10]  /*1890*/  IMAD.WIDE.U32 R12, R3, 0x4, R12 ;  /* 0x00000004030c7825 */ /* 0x002fd400078e000c */
[----:B------:R-:W2:Y:S01]  /*18a0*/  LDG.E R0, desc[UR4][R12.64] ;  /* 0x000000040c007981 */ /* 0x000ea2000c1e1900 */
[----:B------:R-:W0:Y:S01]  /*18b0*/  LDCU UR4, c[0x0][0x2f8] ;  /* 0x00005f00ff0477ac */ /* 0x000e220008000800 */
[----:B------:R-:W-:Y:S01]  /*18c0*/  MOV R8, 0x20 ;  /* 0x0000002000087802 */ /* 0x000fe20000000f00 */
[----:B------:R-:W-:Y:S02]  /*18d0*/  IMAD.MOV.U32 R6, RZ, RZ, R18 ;  /* 0x000000ffff067224 */ /* 0x000fe400078e0012 */
[----:B------:R-:W-:-:S03]  /*18e0*/  IMAD.MOV.U32 R7, RZ, RZ, R2 ;  /* 0x000000ffff077224 */ /* 0x000fc600078e0002 */
[----:B------:R-:W1:Y:S01]  /*18f0*/  LDC.64 R8, c[0x4][R8] ;  /* 0x0100000008087b82 */ /* 0x000e620000000a00 */
[----:B0-----:R-:W-:Y:S01]  /*1900*/  VIADD R19, R18, -UR4 ;  /* 0x8000000412137c36 */ /* 0x001fe20008000000 */
[----:B------:R-:W0:Y:S02]  /*1910*/  LDCU.64 UR4, c[0x4][0x8] ;  /* 0x01000100ff0477ac */ /* 0x000e240008000a00 */
[----:B0-----:R-:W-:Y:S02]  /*1920*/  IMAD.U32 R4, RZ, RZ, UR4 ;  /* 0x00000004ff047e24 */ /* 0x001fe4000f8e00ff */
[----:B------:R-:W-:Y:S01]  /*1930*/  IMAD.U32 R5, RZ, RZ, UR5 ;  /* 0x00000005ff057e24 */ /* 0x000fe2000f8e00ff */
[----:B--2---:R-:W0:Y:S02]  /*1940*/  F2F.F64.F32 R10, R0 ;  /* 0x00000000000a7310 */ /* 0x004e240000201800 */
[----:B01----:R0:W-:Y:S04]  /*1950*/  STL.64 [R19], R10 ;  /* 0x0000000a13007387 */ /* 0x0031e80000100a00 */
[----:B------:R-:W-:-:S07]  /*1960*/  LEPC R20, `(.L_x_126) ;  /* 0x000000001014794e */ /* 0x000fce0000000000 */
[----:B0-----:R-:W-:Y:S05]  /*1970*/  CALL.ABS.NOINC R8 ;  /* 0x0000000008007343 */ /* 0x001fea0003c00000 */
.L_x_126:
[----:B------:R-:W0:Y:S01]  /*1980*/  LDCU.64 UR4, c[0x0][0x380] ;  /* 0x00007000ff0477ac */ /* 0x000e220008000a00 */
[----:B------:R-:W-:Y:S02]  /*1990*/  IADD3 R0, P0, PT, R24, R25, RZ ;  /* 0x0000001918007210 */ /* 0x000fe40007f1e0ff */
[----:B------:R-:W-:Y:S02]  /*19a0*/  R2UR UR6, R28 ;  /* 0x000000001c0672ca */ /* 0x000fe400000e0000 */
[----:B------:R-:W-:Y:S01]  /*19b0*/  R2UR UR7, R29 ;  /* 0x000000001d0772ca */ /* 0x000fe200000e0000 */
[----:B------:R-:W-:Y:S01]  /*19c0*/  IMAD.X R3, RZ, RZ, RZ, P0 ;  /* 0x000000ffff037224 */ /* 0x000fe200000e06ff */
[----:B0-----:R-:W-:-:S04]  /*19d0*/  LEA R16, P0, R0, UR4, 0x2 ;  /* 0x0000000400107c11 */ /* 0x001fc8000f8010ff */
[----:B------:R-:W-:Y:S01]  /*19e0*/  LEA.HI.X R17, R0, UR5, R3, 0x2, P0 ;  /* 0x0000000500117c11 */ /* 0x000fe200080f1403 */
[----:B------:R-:W0:Y:S06]  /*19f0*/  LDCU.64 UR4, c[0x4][0x8] ;  /* 0x01000100ff0477ac */ /* 0x000e2c0008000a00 */
[----:B------:R-:W2:Y:S01]  /*1a00*/  LDG.E R0, desc[UR6][R16.64+0x4] ;  /* 0x0000040610007981 */ /* 0x000ea2000c1e1900 */
[----:B------:R-:W-:Y:S01]  /*1a10*/  MOV R22, 0x20 ;  /* 0x0000002000167802 */ /* 0x000fe20000000f00 */
[----:B------:R-:W-:Y:S01]  /*1a20*/  IMAD.MOV.U32 R6, RZ, RZ, R18 ;  /* 0x000000ffff067224 */ /* 0x000fe200078e0012 */
[----:B------:R-:W-:-:S02]  /*1a30*/  MOV R7, R2 ;  /* 0x0000000200077202 */ /* 0x000fc40000000f00 */
[----:B------:R1:W3:Y:S01]  /*1a40*/  LDC.64 R8, c[0x4][R22] ;  /* 0x0100000016087b82 */ /* 0x0002e20000000a00 */
[----:B0-----:R-:W-:Y:S02]  /*1a50*/  IMAD.U32 R4, RZ, RZ, UR4 ;  /* 0x00000004ff047e24 */ /* 0x001fe4000f8e00ff */
[----:B------:R-:W-:Y:S01]  /*1a60*/  IMAD.U32 R5, RZ, RZ, UR5 ;  /* 0x00000005ff057e24 */ /* 0x000fe2000f8e00ff */
[----:B--2---:R-:W0:Y:S02]  /*1a70*/  F2F.F64.F32 R10, R0 ;  /* 0x00000000000a7310 */ /* 0x004e240000201800 */
[----:B0--3--:R1:W-:Y:S04]  /*1a80*/  STL.64 [R19], R10 ;  /* 0x0000000a13007387 */ /* 0x0093e80000100a00 */
[----:B------:R-:W-:-:S07]  /*1a90*/  LEPC R20, `(.L_x_127) ;  /* 0x000000001014794e */ /* 0x000fce0000000000 */
[----:B-1----:R-:W-:Y:S05]  /*1aa0*/  CALL.ABS.NOINC R8 ;  /* 0x0000000008007343 */ /* 0x002fea0003c00000 */
.L_x_127:
        /* <DEDUP_REMOVED lines=13> */
.L_x_128:
        /* <DEDUP_REMOVED lines=13> */
.L_x_129:
[----:B------:R-:W-:-:S07]  /*1c50*/  VIADD R25, R25, 0x4 ;  /* 0x0000000419197836 */ /* 0x000fce0000000000 */
.L_x_125:
[----:B------:R-:W-:-:S04]  /*1c60*/  LOP3.LUT R17, R26, 0x3, RZ, 0xc0, !PT ;  /* 0x000000031a117812 */ /* 0x000fc800078ec0ff */
[----:B------:R-:W-:-:S13]  /*1c70*/  ISETP.NE.AND P0, PT, R17, RZ, PT ;  /* 0x000000ff1100720c */ /* 0x000fda0003f05270 */
[----:B------:R-:W-:Y:S05]  /*1c80*/  @!P0 BRA `(.L_x_115) ;  /* 0x0000000000f08947 */ /* 0x000fea0003800000 */
[----:B------:R-:W1:Y:S01]  /*1c90*/  LDC.64 R6, c[0x0][0x380] ;  /* 0x0000e000ff067b82 */ /* 0x000e620000000a00 */
[----:B0-----:R-:W-:Y:S01]  /*1ca0*/  R2UR UR4, R28 ;  /* 0x000000001c0472ca */ /* 0x001fe200000e0000 */
[----:B------:R-:W-:Y:S01]  /*1cb0*/  IMAD.IADD R3, R24, 0x1, R25 ;  /* 0x0000000118037824 */ /* 0x000fe200078e0219 */
[----:B------:R-:W-:-:S03]  /*1cc0*/  R2UR UR5, R29 ;  /* 0x000000001d0572ca */ /* 0x000fc600000e0000 */
[----:B-1----:R-:W-:-:S10]  /*1cd0*/  IMAD.WIDE.U32 R6, R3, 0x4, R6 ;  /* 0x0000000403067825 */ /* 0x002fd400078e0006 */
[----:B------:R0:W2:Y:S01]  /*1ce0*/  LDG.E R0, desc[UR4][R6.64] ;  /* 0x0000000406007981 */ /* 0x0000a2000c1e1900 */
[----:B------:R-:W1:Y:S01]  /*1cf0*/  LDCU UR4, c[0x0][0x2f8] ;  /* 0x00005f00ff0477ac */ /* 0x000e620008000800 */
[----:B------:R-:W-:Y:S02]  /*1d00*/  MOV R8, 0x20 ;  /* 0x0000002000087802 */ /* 0x000fe40000000f00 */
[----:B------:R-:W-:-:S04]  /*1d10*/  ISETP.NE.AND P0, PT, R17, 0x1, PT ;  /* 0x000000011100780c */ /* 0x000fc80003f05270 */
[----:B------:R-:W3:Y:S01]  /*1d20*/  LDC.64 R8, c[0x4][R8] ;  /* 0x0100000008087b82 */ /* 0x000ee20000000a00 */
[----:B0-----:R-:W-:Y:S01]  /*1d30*/  IMAD.MOV.U32 R6, RZ, RZ, R18 ;  /* 0x000000ffff067224 */ /* 0x001fe200078e0012 */
[----:B------:R-:W-:Y:S01]  /*1d40*/  MOV R7, R2 ;  /* 0x0000000200077202 */ /* 0x000fe20000000f00 */
[----:B-1----:R-:W-:Y:S01]  /*1d50*/  VIADD R16, R18, -UR4 ;  /* 0x8000000412107c36 */ /* 0x002fe20008000000 */
[----:B------:R-:W0:Y:S02]  /*1d60*/  LDCU.64 UR4, c[0x4][0x8] ;  /* 0x01000100ff0477ac */ /* 0x000e240008000a00 */
[----:B0-----:R-:W-:Y:S02]  /*1d70*/  IMAD.U32 R4, RZ, RZ, UR4 ;  /* 0x00000004ff047e24 */ /* 0x001fe4000f8e00ff */
[----:B------:R-:W-:Y:S01]  /*1d80*/  IMAD.U32 R5, RZ, RZ, UR5 ;  /* 0x00000005ff057e24 */ /* 0x000fe2000f8e00ff */
[----:B--2---:R0:W1:Y:S02]  /*1d90*/  F2F.F64.F32 R10, R0 ;  /* 0x00000000000a7310 */ /* 0x0040640000201800 */
[----:B0-----:R-:W-:Y:S01]  /*1da0*/  P2R R0, PR, RZ, 0x1 ;  /* 0x00000001ff007803 */ /* 0x001fe20000000000 */
[----:B-1-3--:R0:W-:Y:S06]  /*1db0*/  STL.64 [R16], R10 ;  /* 0x0000000a10007387 */ /* 0x00a1ec0000100a00 */
[----:B------:R-:W-:-:S07]  /*1dc0*/  LEPC R20, `(.L_x_130) ;  /* 0x000000001014794e */ /* 0x000fce0000000000 */
[----:B0-----:R-:W-:Y:S05]  /*1dd0*/  CALL.ABS.NOINC R8 ;  /* 0x0000000008007343 */ /* 0x001fea0003c00000 */
.L_x_130:
[----:B------:R-:W-:-:S13]  /*1de0*/  ISETP.NE.AND P6, PT, R17, 0x1, PT ;  /* 0x000000011100780c */ /* 0x000fda0003fc5270 */
[----:B------:R-:W-:Y:S05]  /*1df0*/  @!P6 BRA `(.L_x_115) ;  /* 0x000000000094e947 */ /* 0x000fea0003800000 */
        /* <DEDUP_REMOVED lines=11> */
[----:B------:R-:W-:Y:S01]  /*1eb0*/  LOP3.LUT R26, R26, 0x3, RZ, 0xc0, !PT ;  /* 0x000000031a1a7812 */ /* 0x000fe200078ec0ff */
[----:B------:R-:W-:Y:S01]  /*1ec0*/  IMAD.MOV.U32 R7, RZ, RZ, R2 ;  /* 0x000000ffff077224 */ /* 0x000fe200078e0002 */
[----:B------:R1:W3:Y:S02]  /*1ed0*/  LDC.64 R8, c[0x4][R17] ;  /* 0x0100000011087b82 */ /* 0x0002e40000000a00 */
[----:B------:R-:W-:Y:S01]  /*1ee0*/  ISETP.NE.AND P0, PT, R26, 0x2, PT ;  /* 0x000000021a00780c */ /* 0x000fe20003f05270 */
[----:B0-----:R-:W-:-:S02]  /*1ef0*/  IMAD.U32 R4, RZ, RZ, UR4 ;  /* 0x00000004ff047e24 */ /* 0x001fc4000f8e00ff */
[----:B------:R-:W-:Y:S01]  /*1f00*/  IMAD.U32 R5, RZ, RZ, UR5 ;  /* 0x00000005ff057e24 */ /* 0x000fe2000f8e00ff */
[----:B--2---:R0:W2:Y:S02]  /*1f10*/  F2F.F64.F32 R10, R0 ;  /* 0x00000000000a7310 */ /* 0x0040a40000201800 */
[----:B0-----:R-:W-:Y:S01]  /*1f20*/  P2R R0, PR, RZ, 0x1 ;  /* 0x00000001ff007803 */ /* 0x001fe20000000000 */
[----:B--23--:R1:W-:Y:S06]  /*1f30*/  STL.64 [R16], R10 ;  /* 0x0000000a10007387 */ /* 0x00c3ec0000100a00 */
[----:B------:R-:W-:-:S07]  /*1f40*/  LEPC R20, `(.L_x_131) ;  /* 0x000000001014794e */ /* 0x000fce0000000000 */
[----:B-1----:R-:W-:Y:S05]  /*1f50*/  CALL.ABS.NOINC R8 ;  /* 0x0000000008007343 */ /* 0x002fea0003c00000 */
.L_x_131:
[----:B------:R-:W-:-:S13]  /*1f60*/  ISETP.NE.AND P6, PT, R26, 0x2, PT ;  /* 0x000000021a00780c */ /* 0x000fda0003fc5270 */
[----:B------:R-:W-:Y:S05]  /*1f70*/  @!P6 BRA `(.L_x_115) ;  /* 0x000000000034e947 */ /* 0x000fea0003800000 */
        /* <DEDUP_REMOVED lines=13> */
.L_x_115:
        /* <DEDUP_REMOVED lines=8> */
.L_x_132:
[----:B------:R-:W-:-:S13]  /*20d0*/  ISETP.NE.AND P6, PT, R27, RZ, PT ;  /* 0x000000ff1b00720c */ /* 0x000fda0003fc5270 */
[----:B------:R-:W-:Y:S05]  /*20e0*/  @P6 BRA `(.L_x_133) ;  /* 0xffffffe000146947 */ /* 0x000fea000383ffff */
[----:B------:R-:W-:Y:S05]  /*20f0*/  BSYNC.RECONVERGENT B7 ;  /* 0x0000000000077941 */ /* 0x000fea0003800200 */
.L_x_95:
[----:B------:R-:W-:Y:S01]  /*2100*/  MOV R0, 0x20 ;  /* 0x0000002000007802 */ /* 0x000fe20000000f00 */
[----:B------:R-:W0:Y:S01]  /*2110*/  LDCU.64 UR4, c[0x4][URZ] ;  /* 0x01000000ff0477ac */ /* 0x000e220008000a00 */
[----:B------:R-:W-:Y:S02]  /*2120*/  CS2R R6, SRZ ;  /* 0x0000000000067805 */ /* 0x000fe4000001ff00 */
[----:B------:R1:W2:Y:S01]  /*2130*/  LDC.64 R2, c[0x4][R0] ;  /* 0x0100000000027b82 */ /* 0x0002a20000000a00 */
[----:B0-----:R-:W-:Y:S02]  /*2140*/  IMAD.U32 R4, RZ, RZ, UR4 ;  /* 0x00000004ff047e24 */ /* 0x001fe4000f8e00ff */
[----:B-1----:R-:W-:-:S07]  /*2150*/  IMAD.U32 R5, RZ, RZ, UR5 ;  /* 0x00000005ff057e24 */ /* 0x002fce000f8e00ff */
[----:B------:R-:W-:-:S07]  /*2160*/  LEPC R20, `(.L_x_134) ;  /* 0x000000001014794e */ /* 0x000fce0000000000 */
[----:B--2---:R-:W-:Y:S05]  /*2170*/  CALL.ABS.NOINC R2 ;  /* 0x0000000002007343 */ /* 0x004fea0003c00000 */
.L_x_134:
[----:B------:R-:W-:Y:S05]  /*2180*/  EXIT ;  /* 0x000000000000794d */ /* 0x000fea0003800000 */
.L_x_135:
        /* <DEDUP_REMOVED lines=15> */
.L_x_148:


//--------------------- .nv.global.init           --------------------------
	.section	.nv.global.init,"aw",@progbits
.nv.global.init:
	.type		$str$2,@object
	.size		$str$2,($str$3 - $str$2)
$str$2:
        /*0000*/ 	.byte	0x0a, 0x00
	.type		$str$3,@object
	.size		$str$3,($str$1 - $str$3)
$str$3:
        /*0002*/ 	.byte	0x25, 0x35, 0x2e, 0x32, 0x66, 0x00
	.type		$str$1,@object
	.size		$str$1,($str - $str$1)
$str$1:
        /*0008*/ 	.byte	0x25, 0x31, 0x30, 0x2e, 0x32, 0x66, 0x00
	.type		$str,@object
	.size		$str,(.L_0 - $str)
$str:
        /*000f*/ 	.byte	0x2d, 0x2d, 0x2d, 0x2d, 0x2d, 0x2d, 0x2d, 0x2d, 0x2d, 0x2d, 0x2d, 0x2d, 0x2d, 0x2d, 0x2d, 0x2d
        /*001f*/ 	.byte	0x2d, 0x2d, 0x2d, 0x2d, 0x2d, 0x2d, 0x2d, 0x2d, 0x2d, 0x2d, 0x2d, 0x2d, 0x2d, 0x2d, 0x2d, 0x2d
        /*002f*/ 	.byte	0x2d, 0x2d, 0x2d, 0x2d, 0x2d, 0x2d, 0x2d, 0x2d, 0x2d, 0x2d, 0x2d, 0x2d, 0x2d, 0x2d, 0x2d, 0x2d
        /*003f*/ 	.byte	0x2d, 0x2d, 0x0a, 0x00
.L_0:


//--------------------- .nv.shared.reserved.0     --------------------------
	.section	.nv.shared.reserved.0,"aw",@nobits
	.weak		__nv_reservedSMEM_offset_0_alias
	.size		__nv_reservedSMEM_offset_0_alias, 0, 64
	.other		__nv_reservedSMEM_offset_0_alias,@"STO_CUDA_RESERVED_SHARED STV_DEFAULT"
__nv_reservedSMEM_offset_0_alias:
	.zero		0
	.zero		64


//--------------------- .nv.constant0._Z10back_propaPfS_S_ii --------------------------
	.section	.nv.constant0._Z10back_propaPfS_S_ii,"a",@progbits
	.sectionflags	@""
	.align	4
.nv.constant0._Z10back_propaPfS_S_ii:
	.zero		928


//--------------------- .nv.constant0._Z19subtract_row_singlePfS_ii --------------------------
	.section	.nv.constant0._Z19subtract_row_singlePfS_ii,"a",@progbits
	.sectionflags	@""
	.align	4
.nv.constant0._Z19subtract_row_singlePfS_ii:
	.zero		920


//--------------------- .nv.constant0._Z12subtract_rowPfS_S_ii --------------------------
	.section	.nv.constant0._Z12subtract_rowPfS_S_ii,"a",@progbits
	.sectionflags	@""
	.align	4
.nv.constant0._Z12subtract_rowPfS_S_ii:
	.zero		928


//--------------------- .nv.constant0._Z5get_mPfS_ii --------------------------
	.section	.nv.constant0._Z5get_mPfS_ii,"a",@progbits
	.sectionflags	@""
	.align	4
.nv.constant0._Z5get_mPfS_ii:
	.zero		920


//--------------------- .nv.constant0._Z8swap_onePfii --------------------------
	.section	.nv.constant0._Z8swap_onePfii,"a",@progbits
	.sectionflags	@""
	.align	4
.nv.constant0._Z8swap_onePfii:
	.zero		912


//--------------------- .nv.constant0._Z8swap_rowPfiii --------------------------
	.section	.nv.constant0._Z8swap_rowPfiii,"a",@progbits
	.sectionflags	@""
	.align	4
.nv.constant0._Z8swap_rowPfiii:
	.zero		916


//--------------------- .nv.constant0._Z8find_maxPfiiPi --------------------------
	.section	.nv.constant0._Z8find_maxPfiiPi,"a",@progbits
	.sectionflags	@""
	.align	4
.nv.constant0._Z8find_maxPfiiPi:
	.zero		920


//--------------------- .nv.constant0._Z15find_max_singlePfiiPi --------------------------
	.section	.nv.constant0._Z15find_max_singlePfiiPi,"a",@progbits
	.sectionflags	@""
	.align	4
.nv.constant0._Z15find_max_singlePfiiPi:
	.zero		920


//--------------------- .nv.constant0._Z7print_bPfi --------------------------
	.section	.nv.constant0._Z7print_bPfi,"a",@progbits
	.sectionflags	@""
	.align	4
.nv.constant0._Z7print_bPfi:
	.zero		908


//--------------------- .nv.constant0._Z7print_APfi --------------------------
	.section	.nv.constant0._Z7print_APfi,"a",@progbits
	.sectionflags	@""
	.align	4
.nv.constant0._Z7print_APfi:
	.zero		908


//--------------------- SYMBOLS --------------------------

	.type		.nv.reservedSmem.offset0,@object
	.size		.nv.reservedSmem.offset0,0x4
	.type		vprintf,@function
